// auto-generated by cutlass_sweep.gemm — config: {"arch": "sm_90", "cluster_m": 2, "cluster_n": 1, "dtype": "bf16", "stages": 3, "tile_k": 128, "tile_m": 256, "tile_n": 64}
#include "cutlass/cutlass.h"
#include "cutlass/gemm/collective/collective_builder.hpp"
#include "cutlass/gemm/device/gemm_universal_adapter.h"
#include "cutlass/gemm/kernel/gemm_universal.hpp"
#include "cutlass/epilogue/collective/collective_builder.hpp"

using ElemA = cutlass::bfloat16_t;
using ElemB = cutlass::bfloat16_t;
using ElemCD = cutlass::bfloat16_t;
using Acc  = float;
using TileShape    = cute::Shape<cute::_256, cute::_64, cute::_128>;
using ClusterShape = cute::Shape<cute::_2, cute::_1, cute::_1>;

using CollectiveEpilogue = typename cutlass::epilogue::collective::CollectiveBuilder<
    cutlass::arch::Sm90, cutlass::arch::OpClassTensorOp,
    TileShape, ClusterShape,
    cutlass::epilogue::collective::EpilogueTileAuto,
    Acc, Acc,
    ElemCD, cutlass::layout::RowMajor, 128 / cutlass::sizeof_bits<ElemCD>::value,
    ElemCD, cutlass::layout::RowMajor, 128 / cutlass::sizeof_bits<ElemCD>::value,
    cutlass::epilogue::collective::EpilogueScheduleAuto
  >::CollectiveOp;

using CollectiveMainloop = typename cutlass::gemm::collective::CollectiveBuilder<
    cutlass::arch::Sm90, cutlass::arch::OpClassTensorOp,
    ElemA, cutlass::layout::RowMajor, 128 / cutlass::sizeof_bits<ElemA>::value,
    ElemB, cutlass::layout::ColumnMajor, 128 / cutlass::sizeof_bits<ElemB>::value,
    Acc,
    TileShape, ClusterShape,
    cutlass::gemm::collective::StageCount<3>,
    cutlass::gemm::collective::KernelScheduleAuto
  >::CollectiveOp;

using GemmKernel = cutlass::gemm::kernel::GemmUniversal<
    cute::Shape<int,int,int,int>,
    CollectiveMainloop,
    CollectiveEpilogue
>;
using Gemm = cutlass::gemm::device::GemmUniversalAdapter<GemmKernel>;

// Force the device kernel symbol into the cubin without needing a host main.
auto* _anchor = &cutlass::device_kernel<GemmKernel>;


// ===== COMPILED SASS (sm_90a) =====

	.target	sm_90a

	.elftype	@"ET_EXEC"


//--------------------- .note.nv.tkinfo           --------------------------
	.section	.note.nv.tkinfo,"",@"SHT_NOTE"
	.sectionflags	@"SHF_NOTE_NV_TKINFO"
	.tkinfo
        /*0018*/ 	.word	0x00000002
        /*0030*/ 	.string	""
        /*0030*/ 	.string	"ptxas"
        /*0030*/ 	.string	"Cuda compilation tools, release 13.0, V13.0.88"
        /*0030*/ 	.string	"Build cuda_13.0.r13.0/compiler.36424714_0"
        /*0030*/ 	.string	"-arch sm_90a -m 64 "



//--------------------- .note.nv.cuinfo           --------------------------
	.section	.note.nv.cuinfo,"",@"SHT_NOTE"
	.sectionflags	@"SHF_NOTE_NV_CUINFO"
        /*0018*/ 	.short	0x0002
        /*001a*/ 	.short	0x005a
        /*001c*/ 	.short	0x0082
	.zero		2


//--------------------- .nv.info                  --------------------------
	.section	.nv.info,"",@"SHT_CUDA_INFO"
	.align	4


	//----- nvinfo : EIATTR_REGCOUNT
	.align		4
        /*0000*/ 	.byte	0x04, 0x2f
        /*0002*/ 	.short	(.L_15 - .L_14)
	.align		4
.L_14:
        /*0004*/ 	.word	index@(_ZN7cutlass13device_kernelINS_4gemm6kernel13GemmUniversalIN4cute5tupleIJiiiiEEENS1_10collective13CollectiveMmaINS1_34MainloopSm90TmaGmmaWarpSpecializedILi3ENS5_IJNS4_1CILi2EEENSA_ILi1EEESC_EEENS1_35KernelTmaWarpSpecializedCooperativeEEENS5_IJNSA_ILi256EEENSA_ILi64EEENSA_ILi128EEEEEENS_10bfloat16_tENS5_IJlSC_lEEESK_SL_NS4_8TiledMMAINS4_8MMA_AtomIJNS4_4SM904GMMA27MMA_64x64x16_F32BF16BF16_SSILNSP_5MajorE0ELSR_0ELNSP_7ScaleInE1ELSS_1EEEEEENS4_6LayoutISD_NS5_IJSC_NSA_ILi0EEESW_EEEEENS5_IJNS4_10UnderscoreESZ_SZ_EEEEENS4_13SM90_TMA_LOADENS4_14ComposedLayoutINS4_7SwizzleILi3ELi4ELi3EEENS4_18smem_ptr_flag_bitsILi16EEENSV_INS5_IJNSA_ILi8EEESH_EEENS5_IJSH_SC_EEEEEEEvNS4_8identityENS4_23SM90_TMA_LOAD_MULTICASTES1C_vS1D_EENS_8epilogue10collective6detail29Sm90TmaWarpSpecializedAdapterINS1H_15DefaultEpilogueISK_SL_SL_NS1G_6thread17LinearCombinationISK_Li1EffLNS1L_9ScaleType4KindE0ELNS_15FloatRoundStyleE2ESK_EENS1_15EpilogueDefaultEEEEEvvEEEEvNT_6ParamsE)
        /*0008*/ 	.word	0x000000a8


	//----- nvinfo : EIATTR_FRAME_SIZE
	.align		4
.L_15:
        /*000c*/ 	.byte	0x04, 0x11
        /*000e*/ 	.short	(.L_17 - .L_16)
	.align		4
.L_16:
        /*0010*/ 	.word	index@(_ZN7cutlass13device_kernelINS_4gemm6kernel13GemmUniversalIN4cute5tupleIJiiiiEEENS1_10collective13CollectiveMmaINS1_34MainloopSm90TmaGmmaWarpSpecializedILi3ENS5_IJNS4_1CILi2EEENSA_ILi1EEESC_EEENS1_35KernelTmaWarpSpecializedCooperativeEEENS5_IJNSA_ILi256EEENSA_ILi64EEENSA_ILi128EEEEEENS_10bfloat16_tENS5_IJlSC_lEEESK_SL_NS4_8TiledMMAINS4_8MMA_AtomIJNS4_4SM904GMMA27MMA_64x64x16_F32BF16BF16_SSILNSP_5MajorE0ELSR_0ELNSP_7ScaleInE1ELSS_1EEEEEENS4_6LayoutISD_NS5_IJSC_NSA_ILi0EEESW_EEEEENS5_IJNS4_10UnderscoreESZ_SZ_EEEEENS4_13SM90_TMA_LOADENS4_14ComposedLayoutINS4_7SwizzleILi3ELi4ELi3EEENS4_18smem_ptr_flag_bitsILi16EEENSV_INS5_IJNSA_ILi8EEESH_EEENS5_IJSH_SC_EEEEEEEvNS4_8identityENS4_23SM90_TMA_LOAD_MULTICASTES1C_vS1D_EENS_8epilogue10collective6detail29Sm90TmaWarpSpecializedAdapterINS1H_15DefaultEpilogueISK_SL_SL_NS1G_6thread17LinearCombinationISK_Li1EffLNS1L_9ScaleType4KindE0ELNS_15FloatRoundStyleE2ESK_EENS1_15EpilogueDefaultEEEEEvvEEEEvNT_6ParamsE)
        /*0014*/ 	.word	0x00000000


	//----- nvinfo : EIATTR_MIN_STACK_SIZE
	.align		4
.L_17:
        /*0018*/ 	.byte	0x04, 0x12
        /*001a*/ 	.short	(.L_19 - .L_18)
	.align		4
.L_18:
        /*001c*/ 	.word	index@(_ZN7cutlass13device_kernelINS_4gemm6kernel13GemmUniversalIN4cute5tupleIJiiiiEEENS1_10collective13CollectiveMmaINS1_34MainloopSm90TmaGmmaWarpSpecializedILi3ENS5_IJNS4_1CILi2EEENSA_ILi1EEESC_EEENS1_35KernelTmaWarpSpecializedCooperativeEEENS5_IJNSA_ILi256EEENSA_ILi64EEENSA_ILi128EEEEEENS_10bfloat16_tENS5_IJlSC_lEEESK_SL_NS4_8TiledMMAINS4_8MMA_AtomIJNS4_4SM904GMMA27MMA_64x64x16_F32BF16BF16_SSILNSP_5MajorE0ELSR_0ELNSP_7ScaleInE1ELSS_1EEEEEENS4_6LayoutISD_NS5_IJSC_NSA_ILi0EEESW_EEEEENS5_IJNS4_10UnderscoreESZ_SZ_EEEEENS4_13SM90_TMA_LOADENS4_14ComposedLayoutINS4_7SwizzleILi3ELi4ELi3EEENS4_18smem_ptr_flag_bitsILi16EEENSV_INS5_IJNSA_ILi8EEESH_EEENS5_IJSH_SC_EEEEEEEvNS4_8identityENS4_23SM90_TMA_LOAD_MULTICASTES1C_vS1D_EENS_8epilogue10collective6detail29Sm90TmaWarpSpecializedAdapterINS1H_15DefaultEpilogueISK_SL_SL_NS1G_6thread17LinearCombinationISK_Li1EffLNS1L_9ScaleType4KindE0ELNS_15FloatRoundStyleE2ESK_EENS1_15EpilogueDefaultEEEEEvvEEEEvNT_6ParamsE)
        /*0020*/ 	.word	0x00000000
.L_19:


//--------------------- .nv.compat                --------------------------
	.section	.nv.compat,"",@"SHT_CUDA_COMPAT_INFO"
	.align	4
        /*0000*/ 	.byte	0x02, 0x09, 0x01, 0x00, 0x02, 0x02, 0x04, 0x00, 0x02, 0x05, 0x05, 0x00, 0x03, 0x07, 0x01, 0x01
        /*0010*/ 	.byte	0x02, 0x03, 0x01, 0x00, 0x02, 0x06, 0x01, 0x00, 0x04, 0x0b, 0x08, 0x00, 0x00, 0x00, 0x00, 0x00
        /*0020*/ 	.byte	0x00, 0x00, 0x00, 0x00


//--------------------- .nv.info._ZN7cutlass13device_kernelINS_4gemm6kernel13GemmUniversalIN4cute5tupleIJiiiiEEENS1_10collective13CollectiveMmaINS1_34MainloopSm90TmaGmmaWarpSpecializedILi3ENS5_IJNS4_1CILi2EEENSA_ILi1EEESC_EEENS1_35KernelTmaWarpSpecializedCooperativeEEENS5_IJNSA_ILi256EEENSA_ILi64EEENSA_ILi128EEEEEENS_10bfloat16_tENS5_IJlSC_lEEESK_SL_NS4_8TiledMMAINS4_8MMA_AtomIJNS4_4SM904GMMA27MMA_64x64x16_F32BF16BF16_SSILNSP_5MajorE0ELSR_0ELNSP_7ScaleInE1ELSS_1EEEEEENS4_6LayoutISD_NS5_IJSC_NSA_ILi0EEESW_EEEEENS5_IJNS4_10UnderscoreESZ_SZ_EEEEENS4_13SM90_TMA_LOADENS4_14ComposedLayoutINS4_7SwizzleILi3ELi4ELi3EEENS4_18smem_ptr_flag_bitsILi16EEENSV_INS5_IJNSA_ILi8EEESH_EEENS5_IJSH_SC_EEEEEEEvNS4_8identityENS4_23SM90_TMA_LOAD_MULTICASTES1C_vS1D_EENS_8epilogue10collective6detail29Sm90TmaWarpSpecializedAdapterINS1H_15DefaultEpilogueISK_SL_SL_NS1G_6thread17LinearCombinationISK_Li1EffLNS1L_9ScaleType4KindE0ELNS_15FloatRoundStyleE2ESK_EENS1_15EpilogueDefaultEEEEEvvEEEEvNT_6ParamsE --------------------------
	.section	.nv.info._ZN7cutlass13device_kernelINS_4gemm6kernel13GemmUniversalIN4cute5tupleIJiiiiEEENS1_10collective13CollectiveMmaINS1_34MainloopSm90TmaGmmaWarpSpecializedILi3ENS5_IJNS4_1CILi2EEENSA_ILi1EEESC_EEENS1_35KernelTmaWarpSpecializedCooperativeEEENS5_IJNSA_ILi256EEENSA_ILi64EEENSA_ILi128EEEEEENS_10bfloat16_tENS5_IJlSC_lEEESK_SL_NS4_8TiledMMAINS4_8MMA_AtomIJNS4_4SM904GMMA27MMA_64x64x16_F32BF16BF16_SSILNSP_5MajorE0ELSR_0ELNSP_7ScaleInE1ELSS_1EEEEEENS4_6LayoutISD_NS5_IJSC_NSA_ILi0EEESW_EEEEENS5_IJNS4_10UnderscoreESZ_SZ_EEEEENS4_13SM90_TMA_LOADENS4_14ComposedLayoutINS4_7SwizzleILi3ELi4ELi3EEENS4_18smem_ptr_flag_bitsILi16EEENSV_INS5_IJNSA_ILi8EEESH_EEENS5_IJSH_SC_EEEEEEEvNS4_8identityENS4_23SM90_TMA_LOAD_MULTICASTES1C_vS1D_EENS_8epilogue10collective6detail29Sm90TmaWarpSpecializedAdapterINS1H_15DefaultEpilogueISK_SL_SL_NS1G_6thread17LinearCombinationISK_Li1EffLNS1L_9ScaleType4KindE0ELNS_15FloatRoundStyleE2ESK_EENS1_15EpilogueDefaultEEEEEvvEEEEvNT_6ParamsE,"",@"SHT_CUDA_INFO"
	.sectionflags	@""
	.align	4


	//----- nvinfo : EIATTR_CUDA_API_VERSION
	.align		4
        /*0000*/ 	.byte	0x04, 0x37
        /*0002*/ 	.short	(.L_21 - .L_20)
.L_20:
        /*0004*/ 	.word	0x00000082


	//----- nvinfo : EIATTR_KPARAM_INFO
	.align		4
.L_21:
        /*0008*/ 	.byte	0x04, 0x17
        /*000a*/ 	.short	(.L_23 - .L_22)
.L_22:
        /*000c*/ 	.word	0x00000000
        /*0010*/ 	.short	0x0000
        /*0012*/ 	.short	0x0070
        /*0014*/ 	.byte	0x00, 0xf0, 0x01, 0x10


	//----- nvinfo : EIATTR_SPARSE_MMA_MASK
	.align		4
.L_23:
        /*0018*/ 	.byte	0x03, 0x50
        /*001a*/ 	.short	0x0000


	//----- nvinfo : EIATTR_MAXREG_COUNT
	.align		4
        /*001c*/ 	.byte	0x03, 0x1b
        /*001e*/ 	.short	0x00a8


	//----- nvinfo : EIATTR_NUM_BARRIERS
	.align		4
        /*0020*/ 	.byte	0x02, 0x4c
        /*0022*/ 	.byte	0x01
	.zero		1


	//----- nvinfo : EIATTR_EXTERNS
	.align		4
        /*0024*/ 	.byte	0x04, 0x0f
        /*0026*/ 	.short	(.L_25 - .L_24)


	//   ....[0]....
	.align		4
.L_24:
        /*0028*/ 	.word	index@(__assertfail)


	//----- nvinfo : EIATTR_MERCURY_ISA_VERSION
	.align		4
.L_25:
        /*002c*/ 	.byte	0x03, 0x5f
        /*002e*/ 	.short	0x0101


	//----- nvinfo : EIATTR_INT_WARP_WIDE_INSTR_OFFSETS
	.align		4
        /*0030*/ 	.byte	0x04, 0x31
        /*0032*/ 	.short	(.L_27 - .L_26)


	//   ....[0]....
.L_26:
        /*0034*/ 	.word	0x00000470


	//   ....[1]....
        /*0038*/ 	.word	0x000004a0


	//   ....[2]....
        /*003c*/ 	.word	0x00000660


	//   ....[3]....
        /*0040*/ 	.word	0x000028b0


	//----- nvinfo : EIATTR_COOP_GROUP_MASK_REGIDS
	.align		4
.L_27:
        /*0044*/ 	.byte	0x04, 0x29
        /*0046*/ 	.short	(.L_29 - .L_28)


	//   ....[0]....
.L_28:
        /*0048*/ 	.word	0xffffffff


	//   ....[1]....
        /*004c*/ 	.word	0xffffffff


	//   ....[2]....
        /*0050*/ 	.word	0xffffffff


	//   ....[3]....
        /*0054*/ 	.word	0xffffffff


	//   ....[4]....
        /*0058*/ 	.word	0xffffffff


	//   ....[5]....
        /*005c*/ 	.word	0xffffffff


	//----- nvinfo : EIATTR_COOP_GROUP_INSTR_OFFSETS
	.align		4
.L_29:
        /*0060*/ 	.byte	0x04, 0x28
        /*0062*/ 	.short	(.L_31 - .L_30)


	//   ....[0]....
.L_30:
        /*0064*/ 	.word	0x00000060


	//   ....[1]....
        /*0068*/ 	.word	0x00000070


	//   ....[2]....
        /*006c*/ 	.word	0x00000130


	//   ....[3]....
        /*0070*/ 	.word	0x000002b0


	//   ....[4]....
        /*0074*/ 	.word	0x000007e0


	//   ....[5]....
        /*0078*/ 	.word	0x000014a0


	//----- nvinfo : EIATTR_REG_RECONFIG
	.align		4
.L_31:
        /*007c*/ 	.byte	0x01, 0x54
	.zero		2


	//----- nvinfo : EIATTR_SYSCALL_OFFSETS
	.align		4
        /*0080*/ 	.byte	0x04, 0x46
        /*0082*/ 	.short	(.L_33 - .L_32)


	//   ....[0]....
.L_32:
        /*0084*/ 	.word	0x00001690


	//----- nvinfo : EIATTR_MBARRIER_INSTR_OFFSETS
	.align		4
.L_33:
        /*0088*/ 	.byte	0x04, 0x39
        /*008a*/ 	.short	(.L_35 - .L_34)


	//   ....[0]....
.L_34:
        /*008c*/ 	.word	0x00000230
        /*0090*/ 	.word	0x000000ff
        /*0094*/ 	.word	0x00000000
        /*0098*/ 	.short	0x0100
        /*009a*/ 	.byte	0x08
	.zero		1


	//   ....[1]....
        /*009c*/ 	.word	0x00000240
        /*00a0*/ 	.word	0x000000ff
        /*00a4*/ 	.word	0x00000018
        /*00a8*/ 	.short	0x0100
        /*00aa*/ 	.byte	0x08
	.zero		1


	//   ....[2]....
        /*00ac*/ 	.word	0x00000250
        /*00b0*/ 	.word	0x000000ff
        /*00b4*/ 	.word	0x00000008
        /*00b8*/ 	.short	0x0100
        /*00ba*/ 	.byte	0x08
	.zero		1


	//   ....[3]....
        /*00bc*/ 	.word	0x00000260
        /*00c0*/ 	.word	0x000000ff
        /*00c4*/ 	.word	0x00000020
        /*00c8*/ 	.short	0x0100
        /*00ca*/ 	.byte	0x08
	.zero		1


	//   ....[4]....
        /*00cc*/ 	.word	0x00000270
        /*00d0*/ 	.word	0x000000ff
        /*00d4*/ 	.word	0x00000010
        /*00d8*/ 	.short	0x0100
        /*00da*/ 	.byte	0x08
	.zero		1


	//   ....[5]....
        /*00dc*/ 	.word	0x00000280
        /*00e0*/ 	.word	0x000000ff
        /*00e4*/ 	.word	0x00000028
        /*00e8*/ 	.short	0x0100
        /*00ea*/ 	.byte	0x08
	.zero		1


	//   ....[6]....
        /*00ec*/ 	.word	0x000006f0
        /*00f0*/ 	.word	0x000000ff
        /*00f4*/ 	.word	0x00000040
        /*00f8*/ 	.short	0x0100
        /*00fa*/ 	.byte	0x06
	.zero		1


	//   ....[7]....
        /*00fc*/ 	.word	0x00000780
        /*0100*/ 	.word	0x000000ff
        /*0104*/ 	.word	0x00000048
        /*0108*/ 	.short	0x0100
        /*010a*/ 	.byte	0x06
	.zero		1


	//   ....[8]....
        /*010c*/ 	.word	0x00001750
        /*0110*/ 	.word	0x00000003
        /*0114*/ 	.word	0x00000000
        /*0118*/ 	.short	0x010a
        /*011a*/ 	.byte	0x3f
	.zero		1


	//   ....[9]....
        /*011c*/ 	.word	0x000017b0
        /*0120*/ 	.word	0x00000003
        /*0124*/ 	.word	0x00000000
        /*0128*/ 	.short	0x010a
        /*012a*/ 	.byte	0x3f
	.zero		1


	//   ....[10]....
        /*012c*/ 	.word	0x00002000
        /*0130*/ 	.word	0x00000005
        /*0134*/ 	.word	0x00000000
        /*0138*/ 	.short	0x010a
        /*013a*/ 	.byte	0x3f
	.zero		1


	//   ....[11]....
        /*013c*/ 	.word	0x00002040
        /*0140*/ 	.word	0x00000005
        /*0144*/ 	.word	0x00000000
        /*0148*/ 	.short	0x010a
        /*014a*/ 	.byte	0x3f
	.zero		1


	//   ....[12]....
        /*014c*/ 	.word	0x00002760
        /*0150*/ 	.word	0x00000004
        /*0154*/ 	.word	0x00000000
        /*0158*/ 	.short	0x0101
        /*015a*/ 	.byte	0x3f
	.zero		1


	//   ....[13]....
        /*015c*/ 	.word	0x00002950
        /*0160*/ 	.word	0x00000000
        /*0164*/ 	.word	0x00000000
        /*0168*/ 	.short	0x0101
        /*016a*/ 	.byte	0x3f
	.zero		1


	//   ....[14]....
        /*016c*/ 	.word	0x00008470
        /*0170*/ 	.word	0x00000017
        /*0174*/ 	.word	0x00000018
        /*0178*/ 	.short	0x010a
        /*017a*/ 	.byte	0x3f
	.zero		1


	//   ....[15]....
        /*017c*/ 	.word	0x000088b0
        /*0180*/ 	.word	0x00000006
        /*0184*/ 	.word	0x00000048
        /*0188*/ 	.short	0x0101
        /*018a*/ 	.byte	0x3f
	.zero		1


	//   ....[16]....
        /*018c*/ 	.word	0x00009000
        /*0190*/ 	.word	0x00000007
        /*0194*/ 	.word	0x00000000
        /*0198*/ 	.short	0x010a
        /*019a*/ 	.byte	0x3f
	.zero		1


	//   ....[17]....
        /*019c*/ 	.word	0x00009080
        /*01a0*/ 	.word	0x00000004
        /*01a4*/ 	.word	0x00000000
        /*01a8*/ 	.short	0x010a
        /*01aa*/ 	.byte	0x3f
	.zero		1


	//   ....[18]....
        /*01ac*/ 	.word	0x00009110
        /*01b0*/ 	.word	0x00000005
        /*01b4*/ 	.word	0x00000000
        /*01b8*/ 	.short	0x010a
        /*01ba*/ 	.byte	0x3f
	.zero		1


	//   ....[19]....
        /*01bc*/ 	.word	0x00009170
        /*01c0*/ 	.word	0x00000003
        /*01c4*/ 	.word	0x00000000
        /*01c8*/ 	.short	0x010a
        /*01ca*/ 	.byte	0x3f
	.zero		1


	//   ....[20]....
        /*01cc*/ 	.word	0x000091c0
        /*01d0*/ 	.word	0x00000005
        /*01d4*/ 	.word	0x00000000
        /*01d8*/ 	.short	0x010a
        /*01da*/ 	.byte	0x3f
	.zero		1


	//   ....[21]....
        /*01dc*/ 	.word	0x00009290
        /*01e0*/ 	.word	0x00000017
        /*01e4*/ 	.word	0x00000018
        /*01e8*/ 	.short	0x010a
        /*01ea*/ 	.byte	0x3f
	.zero		1


	//   ....[22]....
        /*01ec*/ 	.word	0x00009360
        /*01f0*/ 	.word	0x00000007
        /*01f4*/ 	.word	0x00000000
        /*01f8*/ 	.short	0x010a
        /*01fa*/ 	.byte	0x3f
	.zero		1


	//   ....[23]....
        /*01fc*/ 	.word	0x000093b0
        /*0200*/ 	.word	0x00000004
        /*0204*/ 	.word	0x00000000
        /*0208*/ 	.short	0x010a
        /*020a*/ 	.byte	0x3f
	.zero		1


	//----- nvinfo : EIATTR_NUM_MBARRIERS
	.align		4
.L_35:
        /*020c*/ 	.byte	0x03, 0x38
        /*020e*/ 	.short	0x0008


	//----- nvinfo : EIATTR_EXIT_INSTR_OFFSETS
	.align		4
        /*0210*/ 	.byte	0x04, 0x1c
        /*0212*/ 	.short	(.L_37 - .L_36)


	//   ....[0]....
.L_36:
        /*0214*/ 	.word	0x000009c0


	//   ....[1]....
        /*0218*/ 	.word	0x000011e0


	//   ....[2]....
        /*021c*/ 	.word	0x00007bf0


	//   ....[3]....
        /*0220*/ 	.word	0x00008150


	//   ....[4]....
        /*0224*/ 	.word	0x00009160


	//----- nvinfo : EIATTR_MAX_THREADS
	.align		4
.L_37:
        /*0228*/ 	.byte	0x04, 0x05
        /*022a*/ 	.short	(.L_39 - .L_38)
.L_38:
        /*022c*/ 	.word	0x00000180
        /*0230*/ 	.word	0x00000001
        /*0234*/ 	.word	0x00000001


	//----- nvinfo : EIATTR_CRS_STACK_SIZE
	.align		4
.L_39:
        /*0238*/ 	.byte	0x04, 0x1e
        /*023a*/ 	.short	(.L_41 - .L_40)
.L_40:
        /*023c*/ 	.word	0x00000000


	//----- nvinfo : EIATTR_CBANK_PARAM_SIZE
	.align		4
.L_41:
        /*0240*/ 	.byte	0x03, 0x19
        /*0242*/ 	.short	0x0470


	//----- nvinfo : EIATTR_PARAM_CBANK
	.align		4
        /*0244*/ 	.byte	0x04, 0x0a
        /*0246*/ 	.short	(.L_43 - .L_42)
	.align		4
.L_42:
        /*0248*/ 	.word	index@(.nv.constant0._ZN7cutlass13device_kernelINS_4gemm6kernel13GemmUniversalIN4cute5tupleIJiiiiEEENS1_10collective13CollectiveMmaINS1_34MainloopSm90TmaGmmaWarpSpecializedILi3ENS5_IJNS4_1CILi2EEENSA_ILi1EEESC_EEENS1_35KernelTmaWarpSpecializedCooperativeEEENS5_IJNSA_ILi256EEENSA_ILi64EEENSA_ILi128EEEEEENS_10bfloat16_tENS5_IJlSC_lEEESK_SL_NS4_8TiledMMAINS4_8MMA_AtomIJNS4_4SM904GMMA27MMA_64x64x16_F32BF16BF16_SSILNSP_5MajorE0ELSR_0ELNSP_7ScaleInE1ELSS_1EEEEEENS4_6LayoutISD_NS5_IJSC_NSA_ILi0EEESW_EEEEENS5_IJNS4_10UnderscoreESZ_SZ_EEEEENS4_13SM90_TMA_LOADENS4_14ComposedLayoutINS4_7SwizzleILi3ELi4ELi3EEENS4_18smem_ptr_flag_bitsILi16EEENSV_INS5_IJNSA_ILi8EEESH_EEENS5_IJSH_SC_EEEEEEEvNS4_8identityENS4_23SM90_TMA_LOAD_MULTICASTES1C_vS1D_EENS_8epilogue10collective6detail29Sm90TmaWarpSpecializedAdapterINS1H_15DefaultEpilogueISK_SL_SL_NS1G_6thread17LinearCombinationISK_Li1EffLNS1L_9ScaleType4KindE0ELNS_15FloatRoundStyleE2ESK_EENS1_15EpilogueDefaultEEEEEvvEEEEvNT_6ParamsE)
        /*024c*/ 	.short	0x0210
        /*024e*/ 	.short	0x0470


	//----- nvinfo : EIATTR_SW_WAR
	.align		4
.L_43:
        /*0250*/ 	.byte	0x04, 0x36
        /*0252*/ 	.short	(.L_45 - .L_44)
.L_44:
        /*0254*/ 	.word	0x00000008
.L_45:


//--------------------- .nv.callgraph             --------------------------
	.section	.nv.callgraph,"",@"SHT_CUDA_CALLGRAPH"
	.align	4
	.sectionentsize	8
	.align		4
        /*0000*/ 	.word	0x00000000
	.align		4
        /*0004*/ 	.word	0xffffffff
	.align		4
        /*0008*/ 	.word	index@(_ZN7cutlass13device_kernelINS_4gemm6kernel13GemmUniversalIN4cute5tupleIJiiiiEEENS1_10collective13CollectiveMmaINS1_34MainloopSm90TmaGmmaWarpSpecializedILi3ENS5_IJNS4_1CILi2EEENSA_ILi1EEESC_EEENS1_35KernelTmaWarpSpecializedCooperativeEEENS5_IJNSA_ILi256EEENSA_ILi64EEENSA_ILi128EEEEEENS_10bfloat16_tENS5_IJlSC_lEEESK_SL_NS4_8TiledMMAINS4_8MMA_AtomIJNS4_4SM904GMMA27MMA_64x64x16_F32BF16BF16_SSILNSP_5MajorE0ELSR_0ELNSP_7ScaleInE1ELSS_1EEEEEENS4_6LayoutISD_NS5_IJSC_NSA_ILi0EEESW_EEEEENS5_IJNS4_10UnderscoreESZ_SZ_EEEEENS4_13SM90_TMA_LOADENS4_14ComposedLayoutINS4_7SwizzleILi3ELi4ELi3EEENS4_18smem_ptr_flag_bitsILi16EEENSV_INS5_IJNSA_ILi8EEESH_EEENS5_IJSH_SC_EEEEEEEvNS4_8identityENS4_23SM90_TMA_LOAD_MULTICASTES1C_vS1D_EENS_8epilogue10collective6detail29Sm90TmaWarpSpecializedAdapterINS1H_15DefaultEpilogueISK_SL_SL_NS1G_6thread17LinearCombinationISK_Li1EffLNS1L_9ScaleType4KindE0ELNS_15FloatRoundStyleE2ESK_EENS1_15EpilogueDefaultEEEEEvvEEEEvNT_6ParamsE)
	.align		4
        /*000c*/ 	.word	index@(__assertfail)
	.align		4
        /*0010*/ 	.word	0x00000000
	.align		4
        /*0014*/ 	.word	0xfffffffe
	.align		4
        /*0018*/ 	.word	0x00000000
	.align		4
        /*001c*/ 	.word	0xfffffffd
	.align		4
        /*0020*/ 	.word	0x00000000
	.align		4
        /*0024*/ 	.word	0xfffffffc


//--------------------- .nv.constant4             --------------------------
	.section	.nv.constant4,"a",@progbits
	.align	8
	.align		8
.nv.constant4:
        /*0000*/ 	.dword	__assertfail
	.align		8
        /*0008*/ 	.dword	__unnamed_1
	.align		8
        /*0010*/ 	.dword	_ZN39_INTERNAL_7627d97b_4_k_cu_c7d7e367_37314cuda3std3__45__cpo5beginE
	.align		8
        /*0018*/ 	.dword	_ZN39_INTERNAL_7627d97b_4_k_cu_c7d7e367_37314cuda3std3__45__cpo3endE
	.align		8
        /*0020*/ 	.dword	_ZN39_INTERNAL_7627d97b_4_k_cu_c7d7e367_37314cuda3std3__45__cpo6cbeginE
	.align		8
        /*0028*/ 	.dword	_ZN39_INTERNAL_7627d97b_4_k_cu_c7d7e367_37314cuda3std3__45__cpo4cendE
	.align		8
        /*0030*/ 	.dword	_ZN39_INTERNAL_7627d97b_4_k_cu_c7d7e367_37314cuda3std3__441_GLOBAL__N__7627d97b_4_k_cu_c7d7e367_37316ignoreE
	.align		8
        /*0038*/ 	.dword	_ZN39_INTERNAL_7627d97b_4_k_cu_c7d7e367_37314cuda3std3__419piecewise_constructE
	.align		8
        /*0040*/ 	.dword	_ZN39_INTERNAL_7627d97b_4_k_cu_c7d7e367_37314cuda3std3__48in_placeE
	.align		8
        /*0048*/ 	.dword	_ZN39_INTERNAL_7627d97b_4_k_cu_c7d7e367_37314cuda3std6ranges3__45__cpo4swapE
	.align		8
        /*0050*/ 	.dword	_ZN39_INTERNAL_7627d97b_4_k_cu_c7d7e367_37314cuda3std6ranges3__45__cpo9iter_moveE
	.align		8
        /*0058*/ 	.dword	_ZN39_INTERNAL_7627d97b_4_k_cu_c7d7e367_37314cute7productE
	.align		8
        /*0060*/ 	.dword	_ZN39_INTERNAL_7627d97b_4_k_cu_c7d7e367_37314cute1_E
	.align		8
        /*0068*/ 	.dword	$str$22
	.align		8
        /*0070*/ 	.dword	$str$23


//--------------------- .text._ZN7cutlass13device_kernelINS_4gemm6kernel13GemmUniversalIN4cute5tupleIJiiiiEEENS1_10collective13CollectiveMmaINS1_34MainloopSm90TmaGmmaWarpSpecializedILi3ENS5_IJNS4_1CILi2EEENSA_ILi1EEESC_EEENS1_35KernelTmaWarpSpecializedCooperativeEEENS5_IJNSA_ILi256EEENSA_ILi64EEENSA_ILi128EEEEEENS_10bfloat16_tENS5_IJlSC_lEEESK_SL_NS4_8TiledMMAINS4_8MMA_AtomIJNS4_4SM904GMMA27MMA_64x64x16_F32BF16BF16_SSILNSP_5MajorE0ELSR_0ELNSP_7ScaleInE1ELSS_1EEEEEENS4_6LayoutISD_NS5_IJSC_NSA_ILi0EEESW_EEEEENS5_IJNS4_10UnderscoreESZ_SZ_EEEEENS4_13SM90_TMA_LOADENS4_14ComposedLayoutINS4_7SwizzleILi3ELi4ELi3EEENS4_18smem_ptr_flag_bitsILi16EEENSV_INS5_IJNSA_ILi8EEESH_EEENS5_IJSH_SC_EEEEEEEvNS4_8identityENS4_23SM90_TMA_LOAD_MULTICASTES1C_vS1D_EENS_8epilogue10collective6detail29Sm90TmaWarpSpecializedAdapterINS1H_15DefaultEpilogueISK_SL_SL_NS1G_6thread17LinearCombinationISK_Li1EffLNS1L_9ScaleType4KindE0ELNS_15FloatRoundStyleE2ESK_EENS1_15EpilogueDefaultEEEEEvvEEEEvNT_6ParamsE --------------------------
	.section	.text._ZN7cutlass13device_kernelINS_4gemm6kernel13GemmUniversalIN4cute5tupleIJiiiiEEENS1_10collective13CollectiveMmaINS1_34MainloopSm90TmaGmmaWarpSpecializedILi3ENS5_IJNS4_1CILi2EEENSA_ILi1EEESC_EEENS1_35KernelTmaWarpSpecializedCooperativeEEENS5_IJNSA_ILi256EEENSA_ILi64EEENSA_ILi128EEEEEENS_10bfloat16_tENS5_IJlSC_lEEESK_SL_NS4_8TiledMMAINS4_8MMA_AtomIJNS4_4SM904GMMA27MMA_64x64x16_F32BF16BF16_SSILNSP_5MajorE0ELSR_0ELNSP_7ScaleInE1ELSS_1EEEEEENS4_6LayoutISD_NS5_IJSC_NSA_ILi0EEESW_EEEEENS5_IJNS4_10UnderscoreESZ_SZ_EEEEENS4_13SM90_TMA_LOADENS4_14ComposedLayoutINS4_7SwizzleILi3ELi4ELi3EEENS4_18smem_ptr_flag_bitsILi16EEENSV_INS5_IJNSA_ILi8EEESH_EEENS5_IJSH_SC_EEEEEEEvNS4_8identityENS4_23SM90_TMA_LOAD_MULTICASTES1C_vS1D_EENS_8epilogue10collective6detail29Sm90TmaWarpSpecializedAdapterINS1H_15DefaultEpilogueISK_SL_SL_NS1G_6thread17LinearCombinationISK_Li1EffLNS1L_9ScaleType4KindE0ELNS_15FloatRoundStyleE2ESK_EENS1_15EpilogueDefaultEEEEEvvEEEEvNT_6ParamsE,"ax",@progbits
	.align	128
.text._ZN7cutlass13device_kernelINS_4gemm6kernel13GemmUniversalIN4cute5tupleIJiiiiEEENS1_10collective13CollectiveMmaINS1_34MainloopSm90TmaGmmaWarpSpecializedILi3ENS5_IJNS4_1CILi2EEENSA_ILi1EEESC_EEENS1_35KernelTmaWarpSpecializedCooperativeEEENS5_IJNSA_ILi256EEENSA_ILi64EEENSA_ILi128EEEEEENS_10bfloat16_tENS5_IJlSC_lEEESK_SL_NS4_8TiledMMAINS4_8MMA_AtomIJNS4_4SM904GMMA27MMA_64x64x16_F32BF16BF16_SSILNSP_5MajorE0ELSR_0ELNSP_7ScaleInE1ELSS_1EEEEEENS4_6LayoutISD_NS5_IJSC_NSA_ILi0EEESW_EEEEENS5_IJNS4_10UnderscoreESZ_SZ_EEEEENS4_13SM90_TMA_LOADENS4_14ComposedLayoutINS4_7SwizzleILi3ELi4ELi3EEENS4_18smem_ptr_flag_bitsILi16EEENSV_INS5_IJNSA_ILi8EEESH_EEENS5_IJSH_SC_EEEEEEEvNS4_8identityENS4_23SM90_TMA_LOAD_MULTICASTES1C_vS1D_EENS_8epilogue10collective6detail29Sm90TmaWarpSpecializedAdapterINS1H_15DefaultEpilogueISK_SL_SL_NS1G_6thread17LinearCombinationISK_Li1EffLNS1L_9ScaleType4KindE0ELNS_15FloatRoundStyleE2ESK_EENS1_15EpilogueDefaultEEEEEvvEEEEvNT_6ParamsE:
        .type           _ZN7cutlass13device_kernelINS_4gemm6kernel13GemmUniversalIN4cute5tupleIJiiiiEEENS1_10collective13CollectiveMmaINS1_34MainloopSm90TmaGmmaWarpSpecializedILi3ENS5_IJNS4_1CILi2EEENSA_ILi1EEESC_EEENS1_35KernelTmaWarpSpecializedCooperativeEEENS5_IJNSA_ILi256EEENSA_ILi64EEENSA_ILi128EEEEEENS_10bfloat16_tENS5_IJlSC_lEEESK_SL_NS4_8TiledMMAINS4_8MMA_AtomIJNS4_4SM904GMMA27MMA_64x64x16_F32BF16BF16_SSILNSP_5MajorE0ELSR_0ELNSP_7ScaleInE1ELSS_1EEEEEENS4_6LayoutISD_NS5_IJSC_NSA_ILi0EEESW_EEEEENS5_IJNS4_10UnderscoreESZ_SZ_EEEEENS4_13SM90_TMA_LOADENS4_14ComposedLayoutINS4_7SwizzleILi3ELi4ELi3EEENS4_18smem_ptr_flag_bitsILi16EEENSV_INS5_IJNSA_ILi8EEESH_EEENS5_IJSH_SC_EEEEEEEvNS4_8identityENS4_23SM90_TMA_LOAD_MULTICASTES1C_vS1D_EENS_8epilogue10collective6detail29Sm90TmaWarpSpecializedAdapterINS1H_15DefaultEpilogueISK_SL_SL_NS1G_6thread17LinearCombinationISK_Li1EffLNS1L_9ScaleType4KindE0ELNS_15FloatRoundStyleE2ESK_EENS1_15EpilogueDefaultEEEEEvvEEEEvNT_6ParamsE,@function
        .size           _ZN7cutlass13device_kernelINS_4gemm6kernel13GemmUniversalIN4cute5tupleIJiiiiEEENS1_10collective13CollectiveMmaINS1_34MainloopSm90TmaGmmaWarpSpecializedILi3ENS5_IJNS4_1CILi2EEENSA_ILi1EEESC_EEENS1_35KernelTmaWarpSpecializedCooperativeEEENS5_IJNSA_ILi256EEENSA_ILi64EEENSA_ILi128EEEEEENS_10bfloat16_tENS5_IJlSC_lEEESK_SL_NS4_8TiledMMAINS4_8MMA_AtomIJNS4_4SM904GMMA27MMA_64x64x16_F32BF16BF16_SSILNSP_5MajorE0ELSR_0ELNSP_7ScaleInE1ELSS_1EEEEEENS4_6LayoutISD_NS5_IJSC_NSA_ILi0EEESW_EEEEENS5_IJNS4_10UnderscoreESZ_SZ_EEEEENS4_13SM90_TMA_LOADENS4_14ComposedLayoutINS4_7SwizzleILi3ELi4ELi3EEENS4_18smem_ptr_flag_bitsILi16EEENSV_INS5_IJNSA_ILi8EEESH_EEENS5_IJSH_SC_EEEEEEEvNS4_8identityENS4_23SM90_TMA_LOAD_MULTICASTES1C_vS1D_EENS_8epilogue10collective6detail29Sm90TmaWarpSpecializedAdapterINS1H_15DefaultEpilogueISK_SL_SL_NS1G_6thread17LinearCombinationISK_Li1EffLNS1L_9ScaleType4KindE0ELNS_15FloatRoundStyleE2ESK_EENS1_15EpilogueDefaultEEEEEvvEEEEvNT_6ParamsE,(.L_x_193 - _ZN7cutlass13device_kernelINS_4gemm6kernel13GemmUniversalIN4cute5tupleIJiiiiEEENS1_10collective13CollectiveMmaINS1_34MainloopSm90TmaGmmaWarpSpecializedILi3ENS5_IJNS4_1CILi2EEENSA_ILi1EEESC_EEENS1_35KernelTmaWarpSpecializedCooperativeEEENS5_IJNSA_ILi256EEENSA_ILi64EEENSA_ILi128EEEEEENS_10bfloat16_tENS5_IJlSC_lEEESK_SL_NS4_8TiledMMAINS4_8MMA_AtomIJNS4_4SM904GMMA27MMA_64x64x16_F32BF16BF16_SSILNSP_5MajorE0ELSR_0ELNSP_7ScaleInE1ELSS_1EEEEEENS4_6LayoutISD_NS5_IJSC_NSA_ILi0EEESW_EEEEENS5_IJNS4_10UnderscoreESZ_SZ_EEEEENS4_13SM90_TMA_LOADENS4_14ComposedLayoutINS4_7SwizzleILi3ELi4ELi3EEENS4_18smem_ptr_flag_bitsILi16EEENSV_INS5_IJNSA_ILi8EEESH_EEENS5_IJSH_SC_EEEEEEEvNS4_8identityENS4_23SM90_TMA_LOAD_MULTICASTES1C_vS1D_EENS_8epilogue10collective6detail29Sm90TmaWarpSpecializedAdapterINS1H_15DefaultEpilogueISK_SL_SL_NS1G_6thread17LinearCombinationISK_Li1EffLNS1L_9ScaleType4KindE0ELNS_15FloatRoundStyleE2ESK_EENS1_15EpilogueDefaultEEEEEvvEEEEvNT_6ParamsE)
        .other          _ZN7cutlass13device_kernelINS_4gemm6kernel13GemmUniversalIN4cute5tupleIJiiiiEEENS1_10collective13CollectiveMmaINS1_34MainloopSm90TmaGmmaWarpSpecializedILi3ENS5_IJNS4_1CILi2EEENSA_ILi1EEESC_EEENS1_35KernelTmaWarpSpecializedCooperativeEEENS5_IJNSA_ILi256EEENSA_ILi64EEENSA_ILi128EEEEEENS_10bfloat16_tENS5_IJlSC_lEEESK_SL_NS4_8TiledMMAINS4_8MMA_AtomIJNS4_4SM904GMMA27MMA_64x64x16_F32BF16BF16_SSILNSP_5MajorE0ELSR_0ELNSP_7ScaleInE1ELSS_1EEEEEENS4_6LayoutISD_NS5_IJSC_NSA_ILi0EEESW_EEEEENS5_IJNS4_10UnderscoreESZ_SZ_EEEEENS4_13SM90_TMA_LOADENS4_14ComposedLayoutINS4_7SwizzleILi3ELi4ELi3EEENS4_18smem_ptr_flag_bitsILi16EEENSV_INS5_IJNSA_ILi8EEESH_EEENS5_IJSH_SC_EEEEEEEvNS4_8identityENS4_23SM90_TMA_LOAD_MULTICASTES1C_vS1D_EENS_8epilogue10collective6detail29Sm90TmaWarpSpecializedAdapterINS1H_15DefaultEpilogueISK_SL_SL_NS1G_6thread17LinearCombinationISK_Li1EffLNS1L_9ScaleType4KindE0ELNS_15FloatRoundStyleE2ESK_EENS1_15EpilogueDefaultEEEEEvvEEEEvNT_6ParamsE,@"STO_CUDA_ENTRY STV_DEFAULT"
_ZN7cutlass13device_kernelINS_4gemm6kernel13GemmUniversalIN4cute5tupleIJiiiiEEENS1_10collective13CollectiveMmaINS1_34MainloopSm90TmaGmmaWarpSpecializedILi3ENS5_IJNS4_1CILi2EEENSA_ILi1EEESC_EEENS1_35KernelTmaWarpSpecializedCooperativeEEENS5_IJNSA_ILi256EEENSA_ILi64EEENSA_ILi128EEEEEENS_10bfloat16_tENS5_IJlSC_lEEESK_SL_NS4_8TiledMMAINS4_8MMA_AtomIJNS4_4SM904GMMA27MMA_64x64x16_F32BF16BF16_SSILNSP_5MajorE0ELSR_0ELNSP_7ScaleInE1ELSS_1EEEEEENS4_6LayoutISD_NS5_IJSC_NSA_ILi0EEESW_EEEEENS5_IJNS4_10UnderscoreESZ_SZ_EEEEENS4_13SM90_TMA_LOADENS4_14ComposedLayoutINS4_7SwizzleILi3ELi4ELi3EEENS4_18smem_ptr_flag_bitsILi16EEENSV_INS5_IJNSA_ILi8EEESH_EEENS5_IJSH_SC_EEEEEEEvNS4_8identityENS4_23SM90_TMA_LOAD_MULTICASTES1C_vS1D_EENS_8epilogue10collective6detail29Sm90TmaWarpSpecializedAdapterINS1H_15DefaultEpilogueISK_SL_SL_NS1G_6thread17LinearCombinationISK_Li1EffLNS1L_9ScaleType4KindE0ELNS_15FloatRoundStyleE2ESK_EENS1_15EpilogueDefaultEEEEEvvEEEEvNT_6ParamsE:
[----:B------:R-:W0:Y:S01]  /*0000*/  LDC R1, c[0x0][0x28] ;  /* 0x00000a00ff017b82 */ /* 0x000e220000000800 */
[----:B------:R-:W1:Y:S01]  /*0010*/  S2R R98, SR_TID.X ;  /* 0x0000000000627919 */ /* 0x000e620000002100 */
[----:B------:R-:W-:Y:S01]  /*0020*/  ELECT P0, URZ, PT ;  /* 0x00000000003f782f */ /* 0x000fe20003800000 */
[----:B------:R-:W-:Y:S01]  /*0030*/  BSSY B0, `(.L_x_0) ;  /* 0x000000f000007945 */ /* 0x000fe20003800000 */
[--C-:B-1----:R-:W-:Y:S02]  /*0040*/  SHF.R.U32.HI R0, RZ, 0x5, R98.reuse ;  /* 0x00000005ff007819 */ /* 0x102fe40000011662 */
[----:B------:R-:W-:-:S03]  /*0050*/  SHF.R.U32.HI R7, RZ, 0x7, R98 ;  /* 0x00000007ff077819 */ /* 0x000fc60000011662 */
[----:B------:R-:W1:Y:S04]  /*0060*/  SHFL.IDX PT, R3, R0, RZ, 0x1f ;  /* 0x00001fff00037589 */ /* 0x000e6800000e0000 */
[----:B------:R2:W3:Y:S01]  /*0070*/  SHFL.IDX PT, R2, R7, RZ, 0x1f ;  /* 0x00001fff07027589 */ /* 0x0004e200000e0000 */
[----:B-1----:R-:W-:-:S13]  /*0080*/  ISETP.NE.OR P0, PT, R3, RZ, !P0 ;  /* 0x000000ff0300720c */ /* 0x002fda0004705670 */
[----:B0-23--:R-:W-:Y:S05]  /*0090*/  @P0 BRA `(.L_x_1) ;  /* 0x0000000000200947 */ /* 0x00dfea0003800000 */
[----:B------:R-:W-:Y:S02]  /*00a0*/  ULDC.64 UR4, c[0x0][0x198] ;  /* 0x0000660000047ab9 */ /* 0x000fe40000000a00 */
[----:B------:R-:W-:Y:S02]  /*00b0*/  UIADD3 UR6, UP0, UR4, 0xf0, URZ ;  /* 0x000000f004067890 */ /* 0x000fe4000ff1e03f */
[----:B------:R-:W-:Y:S02]  /*00c0*/  UIADD3 UR4, UP1, UR4, 0x1f0, URZ ;  /* 0x000001f004047890 */ /* 0x000fe4000ff3e03f */
[----:B------:R-:W-:Y:S02]  /*00d0*/  UIADD3.X UR7, URZ, UR5, URZ, UP0, !UPT ;  /* 0x000000053f077290 */ /* 0x000fe400087fe43f */
[----:B------:R-:W-:-:S07]  /*00e0*/  UIADD3.X UR5, URZ, UR5, URZ, UP1, !UPT ;  /* 0x000000053f057290 */ /* 0x000fce0008ffe43f */
[----:B------:R0:W-:Y:S02]  /*00f0*/  UTMACCTL.PF [UR6] ;  /* 0x00000000060079b9 */ /* 0x0001e40008040000 */
[----:B------:R0:W-:Y:S02]  /*0100*/  UTMACCTL.PF [UR4] ;  /* 0x00000000040079b9 */ /* 0x0001e40008040000 */
[----:B0-----:R-:W-:Y:S01]  /*0110*/  NOP ;  /* 0x0000000000007918 */ /* 0x001fe20000000000 */
.L_x_1:
[----:B------:R-:W-:Y:S05]  /*0120*/  BSYNC B0 ;  /* 0x0000000000007941 */ /* 0x000fea0003800000 */
.L_x_0:
[----:B------:R-:W0:Y:S02]  /*0130*/  SHFL.IDX PT, R5, R0, RZ, 0x1f ;  /* 0x00001fff00057589 */ /* 0x000e2400000e0000 */
[----:B0-----:R-:W-:-:S13]  /*0140*/  ISETP.NE.AND P0, PT, R5, RZ, PT ;  /* 0x000000ff0500720c */ /* 0x001fda0003f05270 */
[----:B------:R-:W-:Y:S05]  /*0150*/  @P0 BRA `(.L_x_2) ;  /* 0x0000000000500947 */ /* 0x000fea0003800000 */
[----:B------:R-:W0:Y:S01]  /*0160*/  S2UR UR8, SR_CgaCtaId ;  /* 0x00000000000879c3 */ /* 0x000e220000008800 */
[----:B------:R-:W-:Y:S01]  /*0170*/  UMOV UR4, 0x400 ;  /* 0x0000040000047882 */ /* 0x000fe20000000000 */
[----:B------:R-:W-:Y:S01]  /*0180*/  UMOV UR5, 0x1 ;  /* 0x0000000100057882 */ /* 0x000fe20000000000 */
[----:B------:R-:W-:Y:S01]  /*0190*/  UMOV UR6, 0x4 ;  /* 0x0000000400067882 */ /* 0x000fe20000000000 */
[----:B------:R-:W-:Y:S01]  /*01a0*/  ELECT P0, URZ, PT ;  /* 0x00000000003f782f */ /* 0x000fe20003800000 */
[----:B------:R-:W-:-:S04]  /*01b0*/  UIADD3 UR6, -UR6, 0x100000, URZ ;  /* 0x0010000006067890 */ /* 0x000fc8000fffe13f */
[----:B------:R-:W-:Y:S02]  /*01c0*/  USHF.L.U32 UR7, UR6, 0xb, URZ ;  /* 0x0000000b06077899 */ /* 0x000fe4000800063f */
[----:B------:R-:W-:Y:S02]  /*01d0*/  USHF.L.U32 UR6, UR6, 0x1, URZ ;  /* 0x0000000106067899 */ /* 0x000fe4000800063f */
[----:B0-----:R-:W-:Y:S02]  /*01e0*/  ULEA UR8, UR8, UR4, 0x18 ;  /* 0x0000000408087291 */ /* 0x001fe4000f8ec03f */
[----:B------:R-:W-:-:S04]  /*01f0*/  UIADD3 UR4, -UR5, 0x100000, URZ ;  /* 0x0010000005047890 */ /* 0x000fc8000fffe13f */
[----:B------:R-:W-:Y:S02]  /*0200*/  USHF.L.U32 UR5, UR4, 0xb, URZ ;  /* 0x0000000b04057899 */ /* 0x000fe4000800063f */
[----:B------:R-:W-:Y:S01]  /*0210*/  USHF.L.U32 UR4, UR4, 0x1, URZ ;  /* 0x0000000104047899 */ /* 0x000fe2000800063f */
[----:B------:R-:W0:Y:S11]  /*0220*/  FENCE.VIEW.ASYNC.S ;  /* 0x00000000000073c6 */ /* 0x000e360000000000 */
[----:B0-----:R0:W1:Y:S01]  /*0230*/  SYNCS.EXCH.64 URZ, [UR8], UR4 ;  /* 0x00000004083f75b2 */ /* 0x0010620008000100 */
[----:B------:R0:W2:Y:S01]  /*0240*/  SYNCS.EXCH.64 URZ, [UR8+0x18], UR6 ;  /* 0x00001806083f75b2 */ /* 0x0000a20008000100 */
[----:B------:R0:W3:Y:S01]  /*0250*/  SYNCS.EXCH.64 URZ, [UR8+0x8], UR4 ;  /* 0x00000804083f75b2 */ /* 0x0000e20008000100 */
[----:B------:R0:W4:Y:S01]  /*0260*/  SYNCS.EXCH.64 URZ, [UR8+0x20], UR6 ;  /* 0x00002006083f75b2 */ /* 0x0001220008000100 */
[----:B------:R0:W0:Y:S01]  /*0270*/  SYNCS.EXCH.64 URZ, [UR8+0x10], UR4 ;  /* 0x00001004083f75b2 */ /* 0x0000220008000100 */
[----:B------:R0:W0:Y:S01]  /*0280*/  SYNCS.EXCH.64 URZ, [UR8+0x28], UR6 ;  /* 0x00002806083f75b2 */ /* 0x0000220008000100 */
[----:B------:R-:W-:Y:S01]  /*0290*/  NOP ;  /* 0x0000000000007918 */ /* 0x000fe20000000000 */
.L_x_2:
[----:B------:R-:W-:Y:S01]  /*02a0*/  SHF.R.S32.HI R9, RZ, 0x1f, R98 ;  /* 0x0000001fff097819 */ /* 0x000fe20000011462 */
[----:B------:R-:W5:Y:S01]  /*02b0*/  SHFL.IDX PT, R0, R0, RZ, 0x1f ;  /* 0x00001fff00007589 */ /* 0x000f6200000e0000 */
[----:B0-----:R-:W0:Y:S01]  /*02c0*/  S2UR UR8, SR_CTAID.X ;  /* 0x00000000000879c3 */ /* 0x001e220000002500 */
[----:B------:R-:W-:Y:S02]  /*02d0*/  ELECT P0, URZ, PT ;  /* 0x00000000003f782f */ /* 0x000fe40003800000 */
[----:B------:R-:W-:Y:S01]  /*02e0*/  LEA.HI R9, R9, R98, RZ, 0x7 ;  /* 0x0000006209097211 */ /* 0x000fe200078f38ff */
[----:B------:R-:W1:Y:S01]  /*02f0*/  S2R R4, SR_CTAID.Y ;  /* 0x0000000000047919 */ /* 0x000e620000002600 */
[----:B------:R-:W-:Y:S01]  /*0300*/  SHF.R.S32.HI R6, RZ, 0x1f, R5 ;  /* 0x0000001fff067819 */ /* 0x000fe20000011405 */
[----:B------:R-:W-:Y:S01]  /*0310*/  ULDC UR4, c[0x0][0x150] ;  /* 0x0000540000047ab9 */ /* 0x000fe20000000800 */
[----:B------:R-:W-:Y:S01]  /*0320*/  LOP3.LUT R9, R9, 0xffffff80, RZ, 0xc0, !PT ;  /* 0xffffff8009097812 */ /* 0x000fe200078ec0ff */
[----:B------:R-:W-:Y:S01]  /*0330*/  NOP ;  /* 0x0000000000007918 */ /* 0x000fe20000000000 */
[----:B------:R-:W-:Y:S01]  /*0340*/  LEA.HI R6, R6, R5, RZ, 0x2 ;  /* 0x0000000506067211 */ /* 0x000fe200078f10ff */
[----:B------:R-:W2:Y:S01]  /*0350*/  LDC R11, c[0x0][0x144] ;  /* 0x00005100ff0b7b82 */ /* 0x000ea20000000800 */
[----:B------:R-:W-:Y:S01]  /*0360*/  NOP ;  /* 0x0000000000007918 */ /* 0x000fe20000000000 */
[----:B------:R-:W-:Y:S01]  /*0370*/  IMAD.IADD R8, R98, 0x1, -R9 ;  /* 0x0000000162087824 */ /* 0x000fe200078e0a09 */
[----:B------:R-:W-:Y:S01]  /*0380*/  LOP3.LUT R6, R6, 0x3ffffffc, RZ, 0xc0, !PT ;  /* 0x3ffffffc06067812 */ /* 0x000fe200078ec0ff */
[----:B------:R-:W-:Y:S01]  /*0390*/  IMAD.MOV.U32 R22, RZ, RZ, 0x1 ;  /* 0x00000001ff167424 */ /* 0x000fe200078e00ff */
[----:B------:R-:W-:-:S02]  /*03a0*/  ISETP.NE.AND P3, PT, R2, RZ, PT ;  /* 0x000000ff0200720c */ /* 0x000fc40003f65270 */
[----:B------:R-:W-:Y:S01]  /*03b0*/  SHF.R.S32.HI R9, RZ, 0x1f, R8 ;  /* 0x0000001fff097819 */ /* 0x000fe20000011408 */
[----:B------:R-:W-:Y:S01]  /*03c0*/  IMAD.IADD R6, R5, 0x1, -R6 ;  /* 0x0000000105067824 */ /* 0x000fe200078e0a06 */
[----:B------:R-:W3:Y:S02]  /*03d0*/  LDC R13, c[0x0][0x140] ;  /* 0x00005000ff0d7b82 */ /* 0x000ee40000000800 */
[----:B------:R-:W-:Y:S02]  /*03e0*/  LEA.HI R9, R9, R8, RZ, 0x3 ;  /* 0x0000000809097211 */ /* 0x000fe400078f18ff */
[----:B-----5:R-:W-:Y:S02]  /*03f0*/  ISETP.NE.OR P0, PT, R0, RZ, !P0 ;  /* 0x000000ff0000720c */ /* 0x020fe40004705670 */
[----:B------:R-:W-:Y:S02]  /*0400*/  SHF.R.S32.HI R0, RZ, 0x3, R9 ;  /* 0x00000003ff007819 */ /* 0x000fe40000011409 */
[----:B0-----:R-:W-:-:S02]  /*0410*/  I2FP.F32.U32 R10, UR8 ;  /* 0x00000008000a7c45 */ /* 0x001fc40008201000 */
[----:B------:R-:W-:-:S03]  /*0420*/  SHF.R.S32.HI R9, RZ, 0x1f, R9 ;  /* 0x0000001fff097819 */ /* 0x000fc60000011409 */
[----:B------:R-:W-:Y:S01]  /*0430*/  FMUL R10, R10, UR4 ;  /* 0x000000040a0a7c20 */ /* 0x000fe20008400000 */
[----:B------:R-:W-:Y:S01]  /*0440*/  LEA.HI R9, R9, R0, RZ, 0x2 ;  /* 0x0000000009097211 */ /* 0x000fe200078f10ff */
[----:B------:R-:W-:Y:S01]  /*0450*/  ULDC UR4, c[0x0][0x154] ;  /* 0x0000550000047ab9 */ /* 0x000fe20000000800 */
[----:B-1----:R-:W-:Y:S01]  /*0460*/  I2FP.F32.U32 R12, R4 ;  /* 0x00000004000c7245 */ /* 0x002fe20000201000 */
[----:B------:R-:W-:Y:S01]  /*0470*/  VOTEU.ALL UP0, P0 ;  /* 0x00000000003f7886 */ /* 0x000fe20000000000 */
[----:B------:R-:W-:Y:S01]  /*0480*/  LOP3.LUT R9, R9, 0xfffffffc, RZ, 0xc0, !PT ;  /* 0xfffffffc09097812 */ /* 0x000fe200078ec0ff */
[----:B------:R-:W0:Y:S01]  /*0490*/  F2I.U32.TRUNC.NTZ R10, R10 ;  /* 0x0000000a000a7305 */ /* 0x000e22000020f000 */
[----:B------:R-:W-:Y:S01]  /*04a0*/  VOTEU.ALL UP1, P0 ;  /* 0x00000000003f7886 */ /* 0x000fe20000020000 */
[----:B------:R-:W-:Y:S01]  /*04b0*/  FMUL R12, R12, UR4 ;  /* 0x000000040c0c7c20 */ /* 0x000fe20008400000 */
[----:B------:R-:W1:Y:S01]  /*04c0*/  @!UP0 S2UR UR7, SR_CgaCtaId ;  /* 0x00000000000789c3 */ /* 0x000e620000008800 */
[----:B------:R-:W-:Y:S01]  /*04d0*/  IMAD.IADD R9, R0, 0x1, -R9 ;  /* 0x0000000100097824 */ /* 0x000fe200078e0a09 */
[----:B------:R-:W-:Y:S01]  /*04e0*/  SHF.R.S32.HI R0, RZ, 0x1f, R3 ;  /* 0x0000001fff007819 */ /* 0x000fe20000011403 */
[----:B------:R-:W-:Y:S01]  /*04f0*/  UMOV UR4, 0x20 ;  /* 0x0000002000047882 */ /* 0x000fe20000000000 */
[----:B------:R-:W-:Y:S01]  /*0500*/  @!UP0 UMOV UR6, 0x400 ;  /* 0x0000040000068882 */ /* 0x000fe20000000000 */
[----:B------:R-:W-:Y:S01]  /*0510*/  IMAD R19, R6, 0x4, R9 ;  /* 0x0000000406137824 */ /* 0x000fe200078e0209 */
[----:B------:R-:W5:Y:S01]  /*0520*/  F2I.U32.TRUNC.NTZ R12, R12 ;  /* 0x0000000c000c7305 */ /* 0x000f62000020f000 */
[----:B------:R-:W-:Y:S01]  /*0530*/  LEA.HI R0, R0, R3, RZ, 0x2 ;  /* 0x0000000300007211 */ /* 0x000fe200078f10ff */
[----:B------:R-:W4:Y:S01]  /*0540*/  LDC R9, c[0x0][0x148] ;  /* 0x00005200ff097b82 */ /* 0x000f220000000800 */
[----:B------:R-:W-:-:S04]  /*0550*/  @!UP0 UIADD3 UR4, -UR4, 0x100000, URZ ;  /* 0x0010000004048890 */ /* 0x000fc8000fffe13f */
[----:B------:R-:W-:Y:S02]  /*0560*/  @!UP0 USHF.L.U32 UR5, UR4, 0xb, URZ ;  /* 0x0000000b04058899 */ /* 0x000fe4000800063f */
[----:B------:R-:W-:Y:S01]  /*0570*/  @!UP0 USHF.L.U32 UR4, UR4, 0x1, URZ ;  /* 0x0000000104048899 */ /* 0x000fe2000800063f */
[----:B------:R-:W-:Y:S01]  /*0580*/  LEA.HI R6, R19, R19, RZ, 0x1 ;  /* 0x0000001313067211 */ /* 0x000fe200078f08ff */
[----:B0-----:R-:W-:Y:S01]  /*0590*/  IMAD.MOV R14, RZ, RZ, -R10 ;  /* 0x000000ffff0e7224 */ /* 0x001fe200078e0a0a */
[----:B------:R-:W-:Y:S02]  /*05a0*/  LOP3.LUT R0, R0, 0xfffffffc, RZ, 0xc0, !PT ;  /* 0xfffffffc00007812 */ /* 0x000fe400078ec0ff */
[----:B------:R-:W-:Y:S01]  /*05b0*/  LOP3.LUT R10, R6, 0xfffffffe, RZ, 0xc0, !PT ;  /* 0xfffffffe060a7812 */ /* 0x000fe200078ec0ff */
[----:B--2---:R-:W-:Y:S01]  /*05c0*/  IMAD R6, R11, R14, UR8 ;  /* 0x000000080b067e24 */ /* 0x004fe2000f8e020e */
[----:B---3--:R-:W-:Y:S01]  /*05d0*/  ISETP.EQ.U32.AND P2, PT, R13, 0x1, PT ;  /* 0x000000010d00780c */ /* 0x008fe20003f42070 */
[----:B------:R-:W-:-:S02]  /*05e0*/  IMAD.IADD R3, R3, 0x1, -R0 ;  /* 0x0000000103037824 */ /* 0x000fc400078e0a00 */
[C---:B------:R-:W-:Y:S02]  /*05f0*/  IMAD.IADD R11, R19.reuse, 0x1, -R10 ;  /* 0x00000001130b7824 */ /* 0x040fe400078e0a0a */
[----:B------:R-:W-:Y:S01]  /*0600*/  IMAD.SHL.U32 R10, R19, 0x4, RZ ;  /* 0x00000004130a7824 */ /* 0x000fe200078e00ff */
[----:B------:R-:W-:Y:S01]  /*0610*/  ISETP.NE.AND P1, PT, R3, 0x3, PT ;  /* 0x000000030300780c */ /* 0x000fe20003f25270 */
[----:B-----5:R-:W-:Y:S01]  /*0620*/  IMAD.MOV R24, RZ, RZ, -R12 ;  /* 0x000000ffff187224 */ /* 0x020fe200078e0a0c */
[----:B------:R-:W-:Y:S01]  /*0630*/  ISETP.NE.AND P4, PT, R11, R6, PT ;  /* 0x000000060b00720c */ /* 0x000fe20003f85270 */
[----:B-1----:R-:W-:Y:S01]  /*0640*/  @!UP0 ULEA UR6, UR7, UR6, 0x18 ;  /* 0x0000000607068291 */ /* 0x002fe2000f8ec03f */
[----:B------:R-:W-:Y:S01]  /*0650*/  LOP3.LUT R19, R19, 0xc, R10, 0x78, !PT ;  /* 0x0000000c13137812 */ /* 0x000fe200078e780a */
[----:B------:R-:W-:Y:S01]  /*0660*/  VOTEU.ALL UP0, P0 ;  /* 0x00000000003f7886 */ /* 0x000fe20000000000 */
[----:B------:R-:W-:Y:S01]  /*0670*/  LOP3.LUT P0, RZ, R8, 0x7, RZ, 0xc0, !PT ;  /* 0x0000000708ff7812 */ /* 0x000fe2000780c0ff */
[----:B------:R-:W-:Y:S01]  /*0680*/  VIADD R8, R2, 0xffffffff ;  /* 0xffffffff02087836 */ /* 0x000fe20000000000 */
[----:B------:R-:W-:Y:S01]  /*0690*/  ISETP.EQ.OR P1, PT, R3, RZ, !P1 ;  /* 0x000000ff0300720c */ /* 0x000fe20004f22670 */
[----:B----4-:R-:W-:Y:S01]  /*06a0*/  IMAD R11, R9, R24, R4 ;  /* 0x00000018090b7224 */ /* 0x010fe200078e0204 */
[----:B------:R-:W-:-:S02]  /*06b0*/  ISETP.LT.U32.AND P0, PT, R19, 0x2, !P0 ;  /* 0x000000021300780c */ /* 0x000fc40004701070 */
[----:B------:R-:W-:Y:S02]  /*06c0*/  ISETP.EQ.AND P1, PT, R2, RZ, P1 ;  /* 0x000000ff0200720c */ /* 0x000fe40000f22270 */
[----:B------:R-:W-:Y:S01]  /*06d0*/  ISETP.GE.U32.AND P6, PT, R8, 0x2, PT ;  /* 0x000000020800780c */ /* 0x000fe20003fc6070 */
[----:B------:R-:W0:Y:S02]  /*06e0*/  FENCE.VIEW.ASYNC.S ;  /* 0x00000000000073c6 */ /* 0x000e240000000000 */
[----:B0-----:R0:W1:Y:S01]  /*06f0*/  @!UP0 SYNCS.EXCH.64 URZ, [UR6+0x40], UR4 ;  /* 0x00004004063f85b2 */ /* 0x0010620008000100 */
[----:B------:R-:W-:Y:S02]  /*0700*/  @P4 LEA.HI R0, R19, R19, RZ, 0x1 ;  /* 0x0000001313004211 */ /* 0x000fe400078f08ff */
[----:B------:R-:W-:Y:S02]  /*0710*/  SEL R18, RZ, 0x1, !P1 ;  /* 0x00000001ff127807 */ /* 0x000fe40004800000 */
[----:B------:R-:W-:-:S02]  /*0720*/  @P4 SHF.R.S32.HI R0, RZ, 0x1, R0 ;  /* 0x00000001ff004819 */ /* 0x000fc40000011400 */
[----:B------:R-:W-:Y:S02]  /*0730*/  SEL R18, R18, 0x2, P6 ;  /* 0x0000000212127807 */ /* 0x000fe40003000000 */
[----:B------:R-:W-:Y:S02]  /*0740*/  @P4 ISETP.NE.AND P5, PT, R0, R11, PT ;  /* 0x0000000b0000420c */ /* 0x000fe40003fa5270 */
[----:B------:R-:W-:Y:S02]  /*0750*/  SEL R11, RZ, 0x1, !P0 ;  /* 0x00000001ff0b7807 */ /* 0x000fe40004000000 */
[----:B------:R-:W-:Y:S02]  /*0760*/  @P4 SEL R22, RZ, 0x1, P5 ;  /* 0x00000001ff164807 */ /* 0x000fe40002800000 */
[----:B------:R-:W-:Y:S01]  /*0770*/  LOP3.LUT R0, R98, 0x7f, RZ, 0xc0, !PT ;  /* 0x0000007f62007812 */ /* 0x000fe200078ec0ff */
[----:B------:R0:W2:Y:S01]  /*0780*/  @!UP1 SYNCS.EXCH.64 URZ, [UR6+0x48], UR4 ;  /* 0x00004804063f95b2 */ /* 0x0000a20008000100 */
[----:B------:R-:W-:Y:S01]  /*0790*/  LOP3.LUT R22, R22, R11, RZ, 0xc0, !PT ;  /* 0x0000000b16167212 */ /* 0x000fe200078ec0ff */
[----:B------:R-:W-:Y:S01]  /*07a0*/  NOP ;  /* 0x0000000000007918 */ /* 0x000fe20000000000 */
[----:B------:R-:W-:Y:S05]  /*07b0*/  @!P2 BRA `(.L_x_3) ;  /* 0x000000000008a947 */ /* 0x000fea0003800000 */
[----:B-12---:R-:W-:Y:S01]  /*07c0*/  UCGABAR_ARV ;  /* 0x00000000000079c7 */ /* 0x006fe20008000000 */
[----:B------:R-:W-:Y:S05]  /*07d0*/  BRA `(.L_x_4) ;  /* 0x0000000000047947 */ /* 0x000fea0003800000 */
.L_x_3:
[----:B-12---:R-:W-:Y:S01]  /*07e0*/  NOP ;  /* 0x0000000000007918 */ /* 0x006fe20000000000 */
.L_x_4:
[----:B------:R-:W1:Y:S01]  /*07f0*/  LDC R2, c[0x0][0x65c] ;  /* 0x00019700ff027b82 */ /* 0x000e620000000800 */
[----:B------:R-:W-:Y:S01]  /*0800*/  LOP3.LUT R5, R5, 0xfffff7ff, RZ, 0xc0, !PT ;  /* 0xfffff7ff05057812 */ /* 0x000fe200078ec0ff */
[----:B------:R-:W-:Y:S02]  /*0810*/  IMAD.U32 R10, RZ, RZ, UR8 ;  /* 0x00000008ff0a7e24 */ /* 0x000fe4000f8e00ff */
[----:B------:R-:W-:Y:S01]  /*0820*/  IMAD.MOV.U32 R11, RZ, RZ, RZ ;  /* 0x000000ffff0b7224 */ /* 0x000fe200078e00ff */
[----:B-1----:R-:W-:-:S13]  /*0830*/  ISETP.NE.AND P1, PT, R2, 0x1, PT ;  /* 0x000000010200780c */ /* 0x002fda0003f25270 */
[----:B------:R-:W1:Y:S01]  /*0840*/  @P1 LDC R17, c[0x0][0x10] ;  /* 0x00000400ff111b82 */ /* 0x000e620000000800 */
[----:B------:R-:W-:Y:S01]  /*0850*/  @P1 LOP3.LUT R5, R5, 0x800, RZ, 0xfc, !PT ;  /* 0x0000080005051812 */ /* 0x000fe200078efcff */
[----:B------:R-:W-:Y:S02]  /*0860*/  @P1 IMAD.MOV.U32 R5, RZ, RZ, RZ ;  /* 0x000000ffff051224 */ /* 0x000fe400078e00ff */
[----:B------:R-:W-:-:S04]  /*0870*/  @P1 IMAD.MOV.U32 R15, RZ, RZ, RZ ;  /* 0x000000ffff0f1224 */ /* 0x000fc800078e00ff */
[----:B------:R-:W2:Y:S01]  /*0880*/  @!P1 LDC R13, c[0x0][0xc] ;  /* 0x00000300ff0d9b82 */ /* 0x000ea20000000800 */
[----:B0-----:R-:W-:Y:S01]  /*0890*/  ULDC UR4, c[0x0][0xc] ;  /* 0x0000030000047ab9 */ /* 0x001fe20000000800 */
[----:B------:R-:W-:Y:S01]  /*08a0*/  ULDC UR5, c[0x0][0x10] ;  /* 0x0000040000057ab9 */ /* 0x000fe20000000800 */
[----:B------:R-:W-:Y:S01]  /*08b0*/  ULDC UR6, c[0x0][0x14] ;  /* 0x0000050000067ab9 */ /* 0x000fe20000000800 */
[----:B------:R-:W-:-:S04]  /*08c0*/  UIMAD.WIDE.U32 UR4, UR4, UR5, URZ ;  /* 0x00000005040472a5 */ /* 0x000fc8000f8e003f */
[----:B------:R-:W-:Y:S02]  /*08d0*/  UIMAD.WIDE.U32 UR38, UR4, UR6, URZ ;  /* 0x00000006042672a5 */ /* 0x000fe4000f8e003f */
[----:B------:R-:W-:-:S04]  /*08e0*/  UIMAD UR41, UR5, UR6, URZ ;  /* 0x00000006052972a4 */ /* 0x000fc8000f8e023f */
[----:B------:R-:W-:Y:S01]  /*08f0*/  UIADD3 UR41, UR39, UR41, URZ ;  /* 0x0000002927297290 */ /* 0x000fe2000fffe03f */
[----:B-1----:R-:W-:-:S04]  /*0900*/  @P1 IMAD.WIDE.U32 R16, R17, UR8, R4 ;  /* 0x0000000811101c25 */ /* 0x002fc8000f8e0004 */
[----:B------:R-:W-:Y:S02]  /*0910*/  @P1 IMAD.IADD R17, R17, 0x1, R15 ;  /* 0x0000000111111824 */ /* 0x000fe400078e020f */
[----:B--2---:R-:W-:-:S04]  /*0920*/  @!P1 IMAD.WIDE.U32 R10, R4, R13, R10 ;  /* 0x0000000d040a9225 */ /* 0x004fc800078e000a */
[----:B------:R-:W-:Y:S02]  /*0930*/  @!P1 IMAD.MOV.U32 R16, RZ, RZ, R10 ;  /* 0x000000ffff109224 */ /* 0x000fe400078e000a */
[----:B------:R-:W-:Y:S01]  /*0940*/  @!P1 IMAD.MOV.U32 R17, RZ, RZ, R11 ;  /* 0x000000ffff119224 */ /* 0x000fe200078e000b */
[----:B------:R-:W-:Y:S06]  /*0950*/  @!P2 BRA `(.L_x_5) ;  /* 0x00000000000ca947 */ /* 0x000fec0003800000 */
[----:B------:R-:W-:Y:S01]  /*0960*/  UCGABAR_WAIT ;  /* 0x0000000000007dc7 */ /* 0x000fe20008000000 */
[----:B------:R-:W-:Y:S01]  /*0970*/  CCTL.IVALL ;  /* 0x00000000ff00798f */ /* 0x000fe20002000000 */
[----:B------:R-:W-:Y:S05]  /*0980*/  BRA `(.L_x_6) ;  /* 0x0000000000047947 */ /* 0x000fea0003800000 */
.L_x_5:
[----:B------:R-:W-:Y:S06]  /*0990*/  BAR.SYNC.DEFER_BLOCKING 0x0 ;  /* 0x0000000000007b1d */ /* 0x000fec0000010000 */
.L_x_6:
[----:B------:R-:W-:Y:S05]  /*09a0*/  @!P3 BRA `(.L_x_7) ;  /* 0x000000700094b947 */ /* 0x000fea0003800000 */
[----:B------:R-:W-:-:S13]  /*09b0*/  ISETP.GT.U32.AND P0, PT, R8, 0x1, PT ;  /* 0x000000010800780c */ /* 0x000fda0003f04070 */
[----:B------:R-:W-:Y:S05]  /*09c0*/  @P0 EXIT ;  /* 0x000000000000094d */ /* 0x000fea0003800000 */
[----:B------:R-:W-:Y:S01]  /*09d0*/  ULDC.64 UR4, c[0x0][0x650] ;  /* 0x0001940000047ab9 */ /* 0x000fe20000000a00 */
[----:B------:R-:W-:Y:S01]  /*09e0*/  PRMT R3, RZ, 0x7610, R3 ;  /* 0x00007610ff037816 */ /* 0x000fe20000000003 */
[----:B------:R-:W-:Y:S01]  /*09f0*/  IMAD.MOV.U32 R111, RZ, RZ, -0x1 ;  /* 0xffffffffff6f7424 */ /* 0x000fe200078e00ff */
[----:B------:R-:W-:Y:S01]  /*0a00*/  ISETP.GE.U32.AND P0, PT, R16, UR4, PT ;  /* 0x0000000410007c0c */ /* 0x000fe2000bf06070 */
[----:B------:R-:W-:Y:S02]  /*0a10*/  IMAD.MOV.U32 R103, RZ, RZ, -0x1 ;  /* 0xffffffffff677424 */ /* 0x000fe400078e00ff */
[----:B------:R-:W-:Y:S01]  /*0a20*/  IMAD.MOV.U32 R23, RZ, RZ, -0x1 ;  /* 0xffffffffff177424 */ /* 0x000fe200078e00ff */
[----:B------:R-:W-:-:S13]  /*0a30*/  ISETP.GE.U32.AND.EX P0, PT, R17, UR5, PT, P0 ;  /* 0x0000000511007c0c */ /* 0x000fda000bf06100 */
[----:B------:R-:W-:Y:S05]  /*0a40*/  @P0 BRA `(.L_x_8) ;  /* 0x00000004002c0947 */ /* 0x000fea0003800000 */
[----:B------:R-:W0:Y:S01]  /*0a50*/  LDC.64 R26, c[0x0][0x628] ;  /* 0x00018a00ff1a7b82 */ /* 0x000e220000000a00 */
[----:B------:R-:W-:Y:S02]  /*0a60*/  IMAD.MOV.U32 R10, RZ, RZ, R16 ;  /* 0x000000ffff0a7224 */ /* 0x000fe400078e0010 */
[----:B------:R-:W-:-:S05]  /*0a70*/  IMAD.MOV.U32 R11, RZ, RZ, R17 ;  /* 0x000000ffff0b7224 */ /* 0x000fca00078e0011 */
[----:B------:R-:W1:Y:S08]  /*0a80*/  LDC R8, c[0x0][0x630] ;  /* 0x00018c00ff087b82 */ /* 0x000e700000000800 */
[----:B------:R-:W2:Y:S01]  /*0a90*/  LDC.64 R28, c[0x0][0x620] ;  /* 0x00018800ff1c7b82 */ /* 0x000ea20000000a00 */
[----:B0-----:R-:W-:-:S04]  /*0aa0*/  ISETP.NE.U32.AND P0, PT, R26, RZ, PT ;  /* 0x000000ff1a00720c */ /* 0x001fc80003f05070 */
[----:B------:R-:W-:-:S13]  /*0ab0*/  ISETP.NE.AND.EX P0, PT, R27, RZ, PT, P0 ;  /* 0x000000ff1b00720c */ /* 0x000fda0003f05300 */
[----:B-12---:R-:W-:Y:S05]  /*0ac0*/  @!P0 BRA `(.L_x_9) ;  /* 0x0000000000288947 */ /* 0x006fea0003800000 */
[----:B------:R-:W0:Y:S02]  /*0ad0*/  LDC R3, c[0x0][0x634] ;  /* 0x00018d00ff037b82 */ /* 0x000e240000000800 */
[----:B0-----:R-:W-:-:S05]  /*0ae0*/  IADD3 R3, P0, R16, R3, RZ ;  /* 0x0000000310037210 */ /* 0x001fca0007f1e0ff */
[----:B------:R-:W-:-:S04]  /*0af0*/  IMAD.X R21, RZ, RZ, R17, P0 ;  /* 0x000000ffff157224 */ /* 0x000fc800000e0611 */
[----:B------:R-:W-:-:S04]  /*0b00*/  IMAD.WIDE.U32 R10, R21, R26, RZ ;  /* 0x0000001a150a7225 */ /* 0x000fc800078e00ff */
[----:B------:R-:W-:-:S04]  /*0b10*/  IMAD.WIDE.U32 R12, P0, R3, R27, R10 ;  /* 0x0000001b030c7225 */ /* 0x000fc8000780000a */
[----:B------:R-:W-:-:S04]  /*0b20*/  IMAD.WIDE.U32 R10, R3, R26, RZ ;  /* 0x0000001a030a7225 */ /* 0x000fc800078e00ff */
[----:B------:R-:W-:Y:S01]  /*0b30*/  IMAD.X R15, RZ, RZ, RZ, P0 ;  /* 0x000000ffff0f7224 */ /* 0x000fe200000e06ff */
[----:B------:R-:W-:Y:S01]  /*0b40*/  IADD3 RZ, P0, R11, R12, RZ ;  /* 0x0000000c0bff7210 */ /* 0x000fe20007f1e0ff */
[----:B------:R-:W-:-:S04]  /*0b50*/  IMAD.MOV.U32 R14, RZ, RZ, R13 ;  /* 0x000000ffff0e7224 */ /* 0x000fc800078e000d */
[----:B------:R-:W-:-:S08]  /*0b60*/  IMAD.WIDE.U32.X R10, R21, R27, R14, P0 ;  /* 0x0000001b150a7225 */ /* 0x000fd000000e040e */
.L_x_9:
[----:B------:R-:W0:Y:S01]  /*0b70*/  LDC.64 R32, c[0x0][0x640] ;  /* 0x00019000ff207b82 */ /* 0x000e220000000a00 */
[--C-:B------:R-:W-:Y:S01]  /*0b80*/  SHF.R.U64 R27, R10, R8, R11.reuse ;  /* 0x000000080a1b7219 */ /* 0x100fe2000000120b */
[----:B------:R-:W-:Y:S01]  /*0b90*/  IMAD R31, R9, R24, R4 ;  /* 0x00000018091f7224 */ /* 0x000fe200078e0204 */
[----:B------:R-:W-:Y:S01]  /*0ba0*/  SHF.R.U32.HI R3, RZ, R8, R11 ;  /* 0x00000008ff037219 */ /* 0x000fe2000001160b */
[----:B------:R-:W-:Y:S01]  /*0bb0*/  IMAD.MOV.U32 R23, RZ, RZ, 0x1 ;  /* 0x00000001ff177424 */ /* 0x000fe200078e00ff */
[----:B------:R-:W-:-:S03]  /*0bc0*/  IADD3 R5, P0, RZ, -R27, RZ ;  /* 0x8000001bff057210 */ /* 0x000fc60007f1e0ff */
[----:B------:R-:W1:Y:S02]  /*0bd0*/  LDC R12, c[0x0][0x618] ;  /* 0x00018600ff0c7b82 */ /* 0x000e640000000800 */
[----:B------:R-:W-:Y:S02]  /*0be0*/  IMAD.X R3, RZ, RZ, ~R3, P0 ;  /* 0x000000ffff037224 */ /* 0x000fe400000e0e03 */
[----:B------:R-:W-:-:S04]  /*0bf0*/  IMAD.WIDE.U32 R10, R5, R28, R16 ;  /* 0x0000001c050a7225 */ /* 0x000fc800078e0010 */
[----:B------:R-:W2:Y:S01]  /*0c00*/  LDC R20, c[0x0][0x608] ;  /* 0x00018200ff147b82 */ /* 0x000ea20000000800 */
[----:B------:R-:W-:Y:S02]  /*0c10*/  IMAD R8, R3, R28, RZ ;  /* 0x0000001c03087224 */ /* 0x000fe400078e02ff */
[----:B------:R-:W-:Y:S02]  /*0c20*/  IMAD.MOV.U32 R3, RZ, RZ, -0x1 ;  /* 0xffffffffff037424 */ /* 0x000fe400078e00ff */
[----:B------:R-:W-:-:S03]  /*0c30*/  IMAD R5, R5, R29, R8 ;  /* 0x0000001d05057224 */ /* 0x000fc600078e0208 */
[----:B------:R-:W3:Y:S01]  /*0c40*/  LDC R30, c[0x0][0x658] ;  /* 0x00019600ff1e7b82 */ /* 0x000ee20000000800 */
[----:B------:R-:W-:Y:S01]  /*0c50*/  IMAD.IADD R5, R11, 0x1, R5 ;  /* 0x000000010b057824 */ /* 0x000fe200078e0205 */
[----:B0-----:R-:W-:-:S04]  /*0c60*/  ISETP.NE.U32.AND P0, PT, R32, RZ, PT ;  /* 0x000000ff2000720c */ /* 0x001fc80003f05070 */
[----:B------:R-:W-:Y:S02]  /*0c70*/  ISETP.NE.AND.EX P0, PT, R33, RZ, PT, P0 ;  /* 0x000000ff2100720c */ /* 0x000fe40003f05300 */
[----:B------:R-:W0:Y:S01]  /*0c80*/  LDC R26, c[0x0][0x600] ;  /* 0x00018000ff1a7b82 */ /* 0x000e220000000800 */
[-CC-:B-1----:R-:W-:Y:S02]  /*0c90*/  SHF.R.U64 R14, R10, R12.reuse, R5.reuse ;  /* 0x0000000c0a0e7219 */ /* 0x182fe40000001205 */
[----:B------:R-:W-:-:S05]  /*0ca0*/  SHF.R.U32.HI R5, RZ, R12, R5 ;  /* 0x0000000cff057219 */ /* 0x000fca0000011605 */
[----:B------:R-:W1:Y:S01]  /*0cb0*/  LDC R15, c[0x0][0x648] ;  /* 0x00019200ff0f7b82 */ /* 0x000e620000000800 */
[-CC-:B--2---:R-:W-:Y:S02]  /*0cc0*/  SHF.R.U64 R29, R14, R20.reuse, R5.reuse ;  /* 0x000000140e1d7219 */ /* 0x184fe40000001205 */
[----:B------:R-:W-:-:S05]  /*0cd0*/  SHF.R.U32.HI R5, RZ, R20, R5 ;  /* 0x00000014ff057219 */ /* 0x000fca0000011605 */
[----:B------:R-:W2:Y:S01]  /*0ce0*/  LDC R21, c[0x0][0x638] ;  /* 0x00018e00ff157b82 */ /* 0x000ea20000000800 */
[-CC-:B---3--:R-:W-:Y:S02]  /*0cf0*/  SHF.R.U64 R20, R29, R30.reuse, R5.reuse ;  /* 0x0000001e1d147219 */ /* 0x188fe40000001205 */
[-C--:B------:R-:W-:Y:S02]  /*0d00*/  SHF.L.U32 R3, R3, R30.reuse, RZ ;  /* 0x0000001e03037219 */ /* 0x080fe400000006ff */
[----:B------:R-:W-:Y:S01]  /*0d10*/  SHF.R.U32.HI R5, RZ, R30, R5 ;  /* 0x0000001eff057219 */ /* 0x000fe20000011605 */
[----:B------:R-:W-:Y:S01]  /*0d20*/  IMAD.MOV.U32 R4, RZ, RZ, R20 ;  /* 0x000000ffff047224 */ /* 0x000fe200078e0014 */
[----:B------:R-:W-:Y:S01]  /*0d30*/  LOP3.LUT R12, RZ, R3, RZ, 0x33, !PT ;  /* 0x00000003ff0c7212 */ /* 0x000fe200078e33ff */
[----:B------:R-:W3:Y:S01]  /*0d40*/  LDC R25, c[0x0][0x610] ;  /* 0x00018400ff197b82 */ /* 0x000ee20000000800 */
[----:B------:R-:W-:Y:S05]  /*0d50*/  @!P0 BRA `(.L_x_10) ;  /* 0x0000000000288947 */ /* 0x000fea0003800000 */
[----:B------:R-:W4:Y:S02]  /*0d60*/  LDC R3, c[0x0][0x64c] ;  /* 0x00019300ff037b82 */ /* 0x000f240000000800 */
[----:B----4-:R-:W-:-:S05]  /*0d70*/  IADD3 R3, P0, R20, R3, RZ ;  /* 0x0000000314037210 */ /* 0x010fca0007f1e0ff */
        /* <DEDUP_REMOVED lines=8> */
.L_x_10:
[----:B-1----:R-:W-:Y:S01]  /*0e00*/  SHF.R.U64 R4, R4, R15, R5 ;  /* 0x0000000f04047219 */ /* 0x002fe20000001205 */
[----:B0-----:R-:W-:Y:S01]  /*0e10*/  VIADD R5, R26, 0xffffffff ;  /* 0xffffffff1a057836 */ /* 0x001fe20000000000 */
[----:B------:R-:W-:Y:S01]  /*0e20*/  SHF.L.U32 R3, R23, R30, RZ ;  /* 0x0000001e17037219 */ /* 0x000fe200000006ff */
[----:B------:R-:W-:Y:S01]  /*0e30*/  IMAD.MOV.U32 R23, RZ, RZ, R27 ;  /* 0x000000ffff177224 */ /* 0x000fe200078e001b */
[----:B------:R-:W-:Y:S01]  /*0e40*/  LOP3.LUT R12, R29, R12, RZ, 0xc0, !PT ;  /* 0x0000000c1d0c7212 */ /* 0x000fe200078ec0ff */
[----:B------:R-:W-:Y:S01]  /*0e50*/  IMAD.MOV R8, RZ, RZ, -R4 ;  /* 0x000000ffff087224 */ /* 0x000fe200078e0a04 */
[----:B------:R-:W-:Y:S02]  /*0e60*/  SEL R6, R6, R31, !P1 ;  /* 0x0000001f06067207 */ /* 0x000fe40004800000 */
[----:B------:R-:W-:Y:S01]  /*0e70*/  LOP3.LUT R5, R14, R5, RZ, 0xc0, !PT ;  /* 0x000000050e057212 */ /* 0x000fe200078ec0ff */
[----:B------:R-:W-:Y:S02]  /*0e80*/  IMAD R9, R3, R4, R12 ;  /* 0x0000000403097224 */ /* 0x000fe400078e020c */
[----:B--2---:R-:W-:-:S02]  /*0e90*/  IMAD R3, R8, R21, R20 ;  /* 0x0000001508037224 */ /* 0x004fc400078e0214 */
[----:B---3--:R-:W-:Y:S02]  /*0ea0*/  IMAD R6, R9, R25, R6 ;  /* 0x0000001909067224 */ /* 0x008fe400078e0206 */
[----:B------:R-:W-:Y:S02]  /*0eb0*/  IMAD R111, R3, R26, R5 ;  /* 0x0000001a036f7224 */ /* 0x000fe400078e0205 */
[----:B------:R-:W-:-:S03]  /*0ec0*/  IMAD.MOV.U32 R4, RZ, RZ, 0x1 ;  /* 0x00000001ff047424 */ /* 0x000fc600078e00ff */
[----:B------:R-:W-:Y:S02]  /*0ed0*/  SEL R103, R111, R6, !P1 ;  /* 0x000000066f677207 */ /* 0x000fe40004800000 */
[----:B------:R-:W-:Y:S02]  /*0ee0*/  PRMT R3, R4, 0x7610, R3 ;  /* 0x0000761004037816 */ /* 0x000fe40000000003 */
[----:B------:R-:W-:-:S07]  /*0ef0*/  SEL R111, R6, R111, !P1 ;  /* 0x0000006f066f7207 */ /* 0x000fce0004800000 */
.L_x_8:
[----:B------:R-:W-:-:S08]  /*0f00*/  NOP ;  /* 0x0000000000007918 */ /* 0x000fd00000000000 */
[----:B------:R-:W0:Y:S02]  /*0f10*/  USETMAXREG.TRY_ALLOC.CTAPOOL UP0, 0xe8 ;  /* 0x000000e8000079c8 */ /* 0x000e240008000600 */
[----:B0-----:R-:W-:-:S13]  /*0f20*/  PLOP3.LUT P0, PT, PT, PT, UP0, 0x80, 0x0 ;  /* 0x000000000000781c */ /* 0x001fda0003f0f008 */
[----:B------:R-:W-:Y:S05]  /*0f30*/  @!P0 BRA `(.L_x_8) ;  /* 0xfffffffc00f08947 */ /* 0x000fea000383ffff */
[----:B------:R-:W-:Y:S01]  /*0f40*/  ULDC.64 UR4, c[0x0][0x598] ;  /* 0x0001660000047ab9 */ /* 0x000fe20000000a00 */
[----:B------:R-:W-:Y:S01]  /*0f50*/  ULDC.64 UR36, c[0x0][0x208] ;  /* 0x0000820000247ab9 */ /* 0x000fe20000000a00 */
[----:B------:R-:W-:-:S04]  /*0f60*/  ISETP.NE.U32.AND P0, PT, RZ, UR4, PT ;  /* 0x00000004ff007c0c */ /* 0x000fc8000bf05070 */
[----:B------:R-:W-:-:S13]  /*0f70*/  ISETP.NE.AND.EX P0, PT, RZ, UR5, PT, P0 ;  /* 0x00000005ff007c0c */ /* 0x000fda000bf05300 */
[----:B------:R-:W-:Y:S05]  /*0f80*/  @!P0 BRA `(.L_x_11) ;  /* 0x00000000001c8947 */ /* 0x000fea0003800000 */
[----:B------:R-:W0:Y:S02]  /*0f90*/  LDC.64 R4, c[0x0][0x598] ;  /* 0x00016600ff047b82 */ /* 0x000e240000000a00 */
[----:B0-----:R-:W2:Y:S02]  /*0fa0*/  LDG.E.64 R4, desc[UR36][R4.64] ;  /* 0x0000002404047981 */ /* 0x001ea4000c1e1b00 */
[----:B--2---:R-:W-:-:S04]  /*0fb0*/  ISETP.NE.U32.AND P0, PT, R4, RZ, PT ;  /* 0x000000ff0400720c */ /* 0x004fc80003f05070 */
[----:B------:R-:W-:-:S13]  /*0fc0*/  ISETP.NE.AND.EX P0, PT, R5, RZ, PT, P0 ;  /* 0x000000ff0500720c */ /* 0x000fda0003f05300 */
[----:B------:R-:W-:Y:S05]  /*0fd0*/  @!P0 BRA `(.L_x_11) ;  /* 0x0000000000088947 */ /* 0x000fea0003800000 */
[----:B------:R0:W5:Y:S01]  /*0fe0*/  LD.E R90, desc[UR36][R4.64] ;  /* 0x00000024045a7980 */ /* 0x000162000c101900 */
[----:B------:R-:W-:Y:S05]  /*0ff0*/  BRA `(.L_x_12) ;  /* 0x0000000000247947 */ /* 0x000fea0003800000 */
.L_x_11:
[----:B------:R-:W-:Y:S02]  /*1000*/  ULDC.64 UR4, c[0x0][0x588] ;  /* 0x0001620000047ab9 */ /* 0x000fe40000000a00 */
[----:B------:R-:W-:-:S04]  /*1010*/  ISETP.NE.U32.AND P0, PT, RZ, UR4, PT ;  /* 0x00000004ff007c0c */ /* 0x000fc8000bf05070 */
[----:B------:R-:W-:-:S13]  /*1020*/  ISETP.NE.AND.EX P0, PT, RZ, UR5, PT, P0 ;  /* 0x00000005ff007c0c */ /* 0x000fda000bf05300 */
[----:B------:R-:W-:Y:S05]  /*1030*/  @!P0 BRA `(.L_x_13) ;  /* 0x00000000000c8947 */ /* 0x000fea0003800000 */
[----:B------:R-:W0:Y:S02]  /*1040*/  LDC.64 R90, c[0x0][0x588] ;  /* 0x00016200ff5a7b82 */ /* 0x000e240000000a00 */
[----:B0-----:R1:W5:Y:S01]  /*1050*/  LDG.E R90, desc[UR36][R90.64] ;  /* 0x000000245a5a7981 */ /* 0x001362000c1e1900 */
[----:B------:R-:W-:Y:S05]  /*1060*/  BRA `(.L_x_12) ;  /* 0x0000000000087947 */ /* 0x000fea0003800000 */
.L_x_13:
[----:B------:R-:W-:Y:S02]  /*1070*/  ULDC UR4, c[0x0][0x580] ;  /* 0x0001600000047ab9 */ /* 0x000fe40000000800 */
[----:B------:R-:W-:-:S07]  /*1080*/  IMAD.U32 R90, RZ, RZ, UR4 ;  /* 0x00000004ff5a7e24 */ /* 0x000fce000f8e00ff */
.L_x_12:
[----:B------:R-:W-:Y:S02]  /*1090*/  ULDC.64 UR4, c[0x0][0x5a0] ;  /* 0x0001680000047ab9 */ /* 0x000fe40000000a00 */
[----:B------:R-:W-:-:S04]  /*10a0*/  ISETP.NE.U32.AND P0, PT, RZ, UR4, PT ;  /* 0x00000004ff007c0c */ /* 0x000fc8000bf05070 */
[----:B------:R-:W-:-:S13]  /*10b0*/  ISETP.NE.AND.EX P0, PT, RZ, UR5, PT, P0 ;  /* 0x00000005ff007c0c */ /* 0x000fda000bf05300 */
[----:B------:R-:W-:Y:S05]  /*10c0*/  @!P0 BRA `(.L_x_14) ;  /* 0x00000000001c8947 */ /* 0x000fea0003800000 */
[----:B0-----:R-:W0:Y:S02]  /*10d0*/  LDC.64 R4, c[0x0][0x5a0] ;  /* 0x00016800ff047b82 */ /* 0x001e240000000a00 */
[----:B0-----:R-:W2:Y:S02]  /*10e0*/  LDG.E.64 R4, desc[UR36][R4.64] ;  /* 0x0000002404047981 */ /* 0x001ea4000c1e1b00 */
[----:B--2---:R-:W-:-:S04]  /*10f0*/  ISETP.NE.U32.AND P0, PT, R4, RZ, PT ;  /* 0x000000ff0400720c */ /* 0x004fc80003f05070 */
[----:B------:R-:W-:-:S13]  /*1100*/  ISETP.NE.AND.EX P0, PT, R5, RZ, PT, P0 ;  /* 0x000000ff0500720c */ /* 0x000fda0003f05300 */
[----:B------:R-:W-:Y:S05]  /*1110*/  @!P0 BRA `(.L_x_14) ;  /* 0x0000000000088947 */ /* 0x000fea0003800000 */
[----:B-1----:R0:W5:Y:S01]  /*1120*/  LD.E R91, desc[UR36][R4.64] ;  /* 0x00000024045b7980 */ /* 0x002162000c101900 */
[----:B------:R-:W-:Y:S05]  /*1130*/  BRA `(.L_x_15) ;  /* 0x0000000000247947 */ /* 0x000fea0003800000 */
.L_x_14:
[----:B------:R-:W-:Y:S02]  /*1140*/  ULDC.64 UR4, c[0x0][0x590] ;  /* 0x0001640000047ab9 */ /* 0x000fe40000000a00 */
[----:B------:R-:W-:-:S04]  /*1150*/  ISETP.NE.U32.AND P0, PT, RZ, UR4, PT ;  /* 0x00000004ff007c0c */ /* 0x000fc8000bf05070 */
[----:B------:R-:W-:-:S13]  /*1160*/  ISETP.NE.AND.EX P0, PT, RZ, UR5, PT, P0 ;  /* 0x00000005ff007c0c */ /* 0x000fda000bf05300 */
[----:B------:R-:W-:Y:S05]  /*1170*/  @!P0 BRA `(.L_x_16) ;  /* 0x00000000000c8947 */ /* 0x000fea0003800000 */
[----:B0-----:R-:W1:Y:S02]  /*1180*/  LDC.64 R4, c[0x0][0x590] ;  /* 0x00016400ff047b82 */ /* 0x001e640000000a00 */
[----:B-1----:R1:W5:Y:S01]  /*1190*/  LDG.E R91, desc[UR36][R4.64] ;  /* 0x00000024045b7981 */ /* 0x002362000c1e1900 */
[----:B------:R-:W-:Y:S05]  /*11a0*/  BRA `(.L_x_15) ;  /* 0x0000000000087947 */ /* 0x000fea0003800000 */
.L_x_16:
[----:B------:R-:W-:Y:S02]  /*11b0*/  ULDC UR4, c[0x0][0x584] ;  /* 0x0001610000047ab9 */ /* 0x000fe40000000800 */
[----:B-1----:R-:W-:-:S07]  /*11c0*/  IMAD.U32 R91, RZ, RZ, UR4 ;  /* 0x00000004ff5b7e24 */ /* 0x002fce000f8e00ff */
.L_x_15:
[----:B------:R-:W-:-:S13]  /*11d0*/  LOP3.LUT P0, RZ, R3, 0xff, RZ, 0xc0, !PT ;  /* 0x000000ff03ff7812 */ /* 0x000fda000780c0ff */
[----:B------:R-:W-:Y:S05]  /*11e0*/  @!P0 EXIT ;  /* 0x000000000000894d */ /* 0x000fea0003800000 */
[----:B------:R-:W2:Y:S01]  /*11f0*/  LDC R93, c[0x0][0x658] ;  /* 0x00019600ff5d7b82 */ /* 0x000ea20000000800 */
[----:B------:R-:W-:Y:S01]  /*1200*/  LOP3.LUT R7, R7, 0x1, RZ, 0xc0, !PT ;  /* 0x0000000107077812 */ /* 0x000fe200078ec0ff */
[----:B------:R-:W-:Y:S01]  /*1210*/  ULDC.64 UR6, c[0x0][0x288] ;  /* 0x0000a20000067ab9 */ /* 0x000fe20000000a00 */
[----:B------:R-:W-:Y:S01]  /*1220*/  SHF.R.U32.HI R3, RZ, 0x2, R98 ;  /* 0x00000002ff037819 */ /* 0x000fe20000011662 */
[----:B------:R-:W-:Y:S01]  /*1230*/  UIADD3 UR4, UR7, 0x7f, URZ ;  /* 0x0000007f07047890 */ /* 0x000fe2000fffe03f */
[----:B------:R-:W-:Y:S01]  /*1240*/  SHF.R.U32.HI R0, RZ, 0x1, R0 ;  /* 0x00000001ff007819 */ /* 0x000fe20000011600 */
[----:B------:R-:W-:Y:S01]  /*1250*/  IMAD.SHL.U32 R88, R7, 0x40, RZ ;  /* 0x0000004007587824 */ /* 0x000fe200078e00ff */
[----:B------:R-:W-:Y:S01]  /*1260*/  LOP3.LUT R3, R3, 0x7, RZ, 0xc0, !PT ;  /* 0x0000000703037812 */ /* 0x000fe200078ec0ff */
[----:B------:R-:W3:Y:S01]  /*1270*/  LDC.64 R96, c[0x0][0x5c8] ;  /* 0x00017200ff607b82 */ /* 0x000ee20000000a00 */
[----:B------:R-:W-:Y:S01]  /*1280*/  USHF.R.S32.HI UR5, URZ, 0x1f, UR4 ;  /* 0x0000001f3f057899 */ /* 0x000fe20008011404 */
[----:B------:R-:W-:Y:S01]  /*1290*/  LOP3.LUT R0, R0, 0x30, RZ, 0xc0, !PT ;  /* 0x0000003000007812 */ /* 0x000fe200078ec0ff */
[----:B------:R-:W-:Y:S01]  /*12a0*/  IMAD.MOV.U32 R6, RZ, RZ, 0x1 ;  /* 0x00000001ff067424 */ /* 0x000fe200078e00ff */
[--C-:B------:R-:W-:Y:S01]  /*12b0*/  LOP3.LUT R88, R88, 0x40, R3.reuse, 0xe2, !PT ;  /* 0x0000004058587812 */ /* 0x100fe200078ee203 */
[----:B------:R-:W-:Y:S01]  /*12c0*/  ULEA.HI UR5, UR5, UR4, URZ, 0x7 ;  /* 0x0000000405057291 */ /* 0x000fe2000f8f383f */
[-C--:B01----:R-:W-:Y:S01]  /*12d0*/  IADD3 R4, RZ, -R0.reuse, -R3 ;  /* 0x80000000ff047210 */ /* 0x083fe20007ffe803 */
[----:B------:R-:W-:Y:S01]  /*12e0*/  IMAD.U32 R5, RZ, RZ, UR6 ;  /* 0x00000006ff057e24 */ /* 0x000fe2000f8e00ff */
[----:B------:R-:W0:Y:S01]  /*12f0*/  LDC R100, c[0x0][0x600] ;  /* 0x00018000ff647b82 */ /* 0x000e220000000800 */
[----:B------:R-:W-:Y:S01]  /*1300*/  LOP3.LUT R88, R88, R0, RZ, 0xfc, !PT ;  /* 0x0000000058587212 */ /* 0x000fe200078efcff */
[----:B------:R-:W-:Y:S01]  /*1310*/  IMAD.MOV.U32 R0, RZ, RZ, -0x1 ;  /* 0xffffffffff007424 */ /* 0x000fe200078e00ff */
[----:B------:R-:W-:Y:S01]  /*1320*/  USHF.R.S32.HI UR43, URZ, 0x7, UR5 ;  /* 0x000000073f2b7899 */ /* 0x000fe20008011405 */
[C---:B------:R-:W-:Y:S01]  /*1330*/  LOP3.LUT R92, R98.reuse, 0x3, RZ, 0xc0, !PT ;  /* 0x00000003625c7812 */ /* 0x040fe200078ec0ff */
[----:B------:R-:W-:Y:S01]  /*1340*/  IMAD R4, R7, -0x40, R4 ;  /* 0xffffffc007047824 */ /* 0x000fe200078e0204 */
[----:B------:R-:W-:Y:S01]  /*1350*/  LOP3.LUT R99, R98, 0x80, RZ, 0xc0, !PT ;  /* 0x0000008062637812 */ /* 0x000fe200078ec0ff */
[----:B------:R-:W-:Y:S01]  /*1360*/  UISETP.LT.AND UP0, UPT, UR43, 0x1, UPT ;  /* 0x000000012b00788c */ /* 0x000fe2000bf01270 */
[-C--:B--2---:R-:W-:Y:S01]  /*1370*/  SHF.L.U32 R0, R0, R93.reuse, RZ ;  /* 0x0000005d00007219 */ /* 0x084fe200000006ff */
[----:B------:R-:W-:Y:S01]  /*1380*/  ULDC UR4, c[0x0][0x284] ;  /* 0x0000a10000047ab9 */ /* 0x000fe20000000800 */
[----:B------:R-:W-:Y:S01]  /*1390*/  IMAD R92, R92, -0x2, R5 ;  /* 0xfffffffe5c5c7824 */ /* 0x000fe200078e0205 */
[----:B------:R-:W-:Y:S01]  /*13a0*/  USEL UR44, UR43, 0x1, UP0 ;  /* 0x000000012b2c7887 */ /* 0x000fe20008000000 */
[----:B------:R-:W-:Y:S01]  /*13b0*/  SHF.L.U32 R93, R6, R93, RZ ;  /* 0x0000005d065d7219 */ /* 0x000fe200000006ff */
[----:B------:R-:W-:Y:S01]  /*13c0*/  IMAD.SHL.U32 R98, R98, 0x2, RZ ;  /* 0x0000000262627824 */ /* 0x000fe200078e00ff */
[----:B------:R-:W-:Y:S01]  /*13d0*/  LOP3.LUT R118, R18, 0x1, RZ, 0xfc, !PT ;  /* 0x0000000112767812 */ /* 0x000fe200078efcff */
[----:B------:R-:W-:Y:S01]  /*13e0*/  VIADD R102, R4, UR4 ;  /* 0x0000000404667c36 */ /* 0x000fe20008000000 */
[C-C-:B---3--:R-:W-:Y:S01]  /*13f0*/  SHF.L.U64.HI R94, R96.reuse, 0x7, R97.reuse ;  /* 0x00000007605e7819 */ /* 0x148fe20000010261 */
[----:B------:R-:W-:Y:S01]  /*1400*/  IMAD.MOV.U32 R89, RZ, RZ, RZ ;  /* 0x000000ffff597224 */ /* 0x000fe200078e00ff */
[C---:B------:R-:W-:Y:S01]  /*1410*/  SHF.L.U64.HI R95, R96.reuse, 0x3, R97 ;  /* 0x00000003605f7819 */ /* 0x040fe20000010261 */
[C---:B------:R-:W-:Y:S01]  /*1420*/  IMAD.SHL.U32 R97, R96.reuse, 0x80, RZ ;  /* 0x0000008060617824 */ /* 0x040fe200078e00ff */
[----:B------:R-:W-:Y:S01]  /*1430*/  SHF.R.U32.HI R99, RZ, 0x7, R99 ;  /* 0x00000007ff637819 */ /* 0x000fe20000011663 */
[----:B------:R-:W-:Y:S01]  /*1440*/  IMAD.SHL.U32 R96, R96, 0x8, RZ ;  /* 0x0000000860607824 */ /* 0x000fe200078e00ff */
[----:B------:R-:W-:Y:S01]  /*1450*/  LOP3.LUT R101, RZ, R0, RZ, 0x33, !PT ;  /* 0x00000000ff657212 */ /* 0x000fe200078e33ff */
[----:B------:R-:W-:Y:S01]  /*1460*/  UIADD3 UR44, UR43, -UR44, URZ ;  /* 0x8000002c2b2c7290 */ /* 0x000fe2000fffe03f */
[----:B0-----:R-:W-:Y:S01]  /*1470*/  VIADD R100, R100, 0xffffffff ;  /* 0xffffffff64647836 */ /* 0x001fe20000000000 */
[----:B------:R-:W-:Y:S01]  /*1480*/  UMOV UR40, URZ ;  /* 0x0000003f00287c82 */ /* 0x000fe20008000000 */
[----:B------:R-:W-:-:S09]  /*1490*/  UMOV UR42, URZ ;  /* 0x0000003f002a7c82 */ /* 0x000fd20008000000 */
.L_x_160:
[----:B0-----:R-:W0:Y:S01]  /*14a0*/  SHFL.IDX PT, R0, R99, RZ, 0x1f ;  /* 0x00001fff63007589 */ /* 0x001e2200000e0000 */
[----:B-1----:R-:W1:Y:S01]  /*14b0*/  S2UR UR7, SR_CgaCtaId ;  /* 0x00000000000779c3 */ /* 0x002e620000008800 */
[----:B------:R-:W-:Y:S01]  /*14c0*/  UMOV UR6, 0x400 ;  /* 0x0000040000067882 */ /* 0x000fe20000000000 */
[----:B0-----:R-:W-:Y:S01]  /*14d0*/  R2UR UR4, R0 ;  /* 0x00000000000472ca */ /* 0x001fe200000e0000 */
[----:B-1----:R-:W-:-:S12]  /*14e0*/  ULEA UR6, UR7, UR6, 0x18 ;  /* 0x0000000607067291 */ /* 0x002fd8000f8ec03f */
[----:B------:R-:W-:-:S04]  /*14f0*/  ULEA.HI UR5, UR4, UR4, URZ, 0x1 ;  /* 0x0000000404057291 */ /* 0x000fc8000f8f083f */
[----:B------:R-:W-:-:S04]  /*1500*/  ULOP3.LUT UR5, UR5, 0x7fffe, URZ, 0xc0, !UPT ;  /* 0x0007fffe05057892 */ /* 0x000fc8000f8ec03f */
[----:B------:R-:W-:-:S03]  /*1510*/  UIADD3 UR5, UR4, -UR5, URZ ;  /* 0x8000000504057290 */ /* 0x000fc6000fffe03f */
[----:B------:R-:W-:Y:S01]  /*1520*/  ULDC UR4, c[0x0][0x28c] ;  /* 0x0000a30000047ab9 */ /* 0x000fe20000000800 */
[----:B------:R-:W-:Y:S01]  /*1530*/  ULEA UR5, UR5, UR6, 0xd ;  /* 0x0000000605057291 */ /* 0x000fe2000f8e683f */
[----:B------:R-:W-:-:S03]  /*1540*/  ISETP.LT.AND P0, PT, RZ, UR4, PT ;  /* 0x00000004ff007c0c */ /* 0x000fc6000bf01270 */
[----:B------:R-:W-:-:S04]  /*1550*/  UIADD3 UR5, UR5, 0x100, URZ ;  /* 0x0000010005057890 */ /* 0x000fc8000fffe03f */
[----:B------:R-:W-:-:S04]  /*1560*/  USHF.R.U32.HI UR5, URZ, 0x4, UR5 ;  /* 0x000000043f057899 */ /* 0x000fc80008011605 */
[----:B------:R-:W-:-:S04]  /*1570*/  ULOP3.LUT UR5, UR5, 0x3fff, URZ, 0xc0, !UPT ;  /* 0x00003fff05057892 */ /* 0x000fc8000f8ec03f */
[----:B------:R-:W-:Y:S01]  /*1580*/  ULOP3.LUT UR45, UR5, 0x10000, URZ, 0xfc, !UPT ;  /* 0x00010000052d7892 */ /* 0x000fe2000f8efc3f */
[----:B--2345:R-:W-:Y:S11]  /*1590*/  @P0 BRA `(.L_x_17) ;  /* 0x0000000000400947 */ /* 0x03cff60003800000 */
[----:B------:R-:W-:Y:S01]  /*15a0*/  MOV R0, 0x0 ;  /* 0x0000000000007802 */ /* 0x000fe20000000f00 */
[----:B------:R-:W-:Y:S01]  /*15b0*/  ULDC.64 UR4, c[0x4][0x68] ;  /* 0x01001a0000047ab9 */ /* 0x000fe20000000a00 */
[----:B------:R-:W-:Y:S01]  /*15c0*/  ULDC.64 UR6, c[0x4][0x8] ;  /* 0x0100020000067ab9 */ /* 0x000fe20000000a00 */
[----:B------:R-:W-:Y:S01]  /*15d0*/  IMAD.U32 R4, RZ, RZ, UR4 ;  /* 0x00000004ff047e24 */ /* 0x000fe2000f8e00ff */
[----:B------:R0:W1:Y:S01]  /*15e0*/  LDC.64 R14, c[0x4][R0] ;  /* 0x01000000000e7b82 */ /* 0x0000620000000a00 */
[----:B------:R-:W-:Y:S01]  /*15f0*/  IMAD.U32 R5, RZ, RZ, UR5 ;  /* 0x00000005ff057e24 */ /* 0x000fe2000f8e00ff */
[----:B------:R-:W-:Y:S01]  /*1600*/  ULDC.64 UR4, c[0x4][0x70] ;  /* 0x01001c0000047ab9 */ /* 0x000fe20000000a00 */
[----:B------:R-:W-:Y:S02]  /*1610*/  IMAD.U32 R10, RZ, RZ, UR6 ;  /* 0x00000006ff0a7e24 */ /* 0x000fe4000f8e00ff */
[----:B------:R-:W-:Y:S02]  /*1620*/  IMAD.U32 R6, RZ, RZ, UR4 ;  /* 0x00000004ff067e24 */ /* 0x000fe4000f8e00ff */
[----:B------:R-:W-:-:S02]  /*1630*/  IMAD.U32 R7, RZ, RZ, UR5 ;  /* 0x00000005ff077e24 */ /* 0x000fc4000f8e00ff */
[----:B------:R-:W-:Y:S02]  /*1640*/  IMAD.U32 R11, RZ, RZ, UR7 ;  /* 0x00000007ff0b7e24 */ /* 0x000fe4000f8e00ff */
[----:B------:R-:W-:Y:S02]  /*1650*/  IMAD.MOV.U32 R8, RZ, RZ, 0x1e1 ;  /* 0x000001e1ff087424 */ /* 0x000fe400078e00ff */
[----:B------:R-:W-:Y:S02]  /*1660*/  IMAD.MOV.U32 R12, RZ, RZ, 0x1 ;  /* 0x00000001ff0c7424 */ /* 0x000fe400078e00ff */
[----:B0-----:R-:W-:-:S07]  /*1670*/  IMAD.MOV.U32 R13, RZ, RZ, RZ ;  /* 0x000000ffff0d7224 */ /* 0x001fce00078e00ff */
[----:B------:R-:W-:-:S07]  /*1680*/  LEPC R20, `(.L_x_17) ;  /* 0x000000001014794e */ /* 0x000fce0000000000 */
[----:B-1---5:R-:W-:Y:S05]  /*1690*/  CALL.ABS.NOINC R14 ;  /* 0x000000000e007343 */ /* 0x022fea0003c00000 */
.L_x_17:
[----:B------:R-:W-:-:S13]  /*16a0*/  ISETP.NE.AND P0, PT, R118, 0x3, PT ;  /* 0x000000037600780c */ /* 0x000fda0003f05270 */
[----:B------:R-:W-:Y:S05]  /*16b0*/  @!P0 BRA `(.L_x_18) ;  /* 0x0000000000048947 */ /* 0x000fea0003800000 */
[----:B------:R-:W-:Y:S01]  /*16c0*/  BPT.TRAP 0x1 ;  /* 0x000000040000795c */ /* 0x000fe20000300000 */
.L_x_18:
[----:B------:R-:W0:Y:S01]  /*16d0*/  S2UR UR5, SR_CgaCtaId ;  /* 0x00000000000579c3 */ /* 0x000e220000008800 */
[----:B------:R-:W-:Y:S01]  /*16e0*/  UMOV UR4, 0x400 ;  /* 0x0000040000047882 */ /* 0x000fe20000000000 */
[----:B------:R-:W-:Y:S02]  /*16f0*/  IMAD.U32 R0, RZ, RZ, UR40 ;  /* 0x00000028ff007e24 */ /* 0x000fe4000f8e00ff */
[----:B------:R-:W-:-:S03]  /*1700*/  IMAD.U32 R3, RZ, RZ, UR42 ;  /* 0x0000002aff037e24 */ /* 0x000fc6000f8e00ff */
[----:B------:R-:W-:Y:S01]  /*1710*/  SHF.L.U32 R0, R0, 0x1f, RZ ;  /* 0x0000001f00007819 */ /* 0x000fe200000006ff */
[----:B0-----:R-:W-:-:S06]  /*1720*/  ULEA UR4, UR5, UR4, 0x18 ;  /* 0x0000000405047291 */ /* 0x001fcc000f8ec03f */
[----:B------:R-:W-:-:S04]  /*1730*/  IMAD.U32 R6, RZ, RZ, UR4 ;  /* 0x00000004ff067e24 */ /* 0x000fc8000f8e00ff */
[----:B------:R-:W-:-:S04]  /*1740*/  IMAD R3, R3, 0x8, R6 ;  /* 0x0000000803037824 */ /* 0x000fc800078e0206 */
[----:B------:R0:W1:Y:S01]  /*1750*/  SYNCS.PHASECHK.TRANS64.TRYWAIT P1, [R3+URZ], R0 ;  /* 0x00000000030075a7 */ /* 0x000062000802017f */
[----:B------:R-:W-:Y:S05]  /*1760*/  @!P0 BRA `(.L_x_19) ;  /* 0x0000000000048947 */ /* 0x000fea0003800000 */
[----:B------:R-:W-:Y:S01]  /*1770*/  BPT.TRAP 0x1 ;  /* 0x000000040000795c */ /* 0x000fe20000300000 */
.L_x_19:
[----:B------:R-:W-:-:S05]  /*1780*/  IMAD.U32 R4, RZ, RZ, UR44 ;  /* 0x0000002cff047e24 */ /* 0x000fca000f8e00ff */
[----:B------:R-:W-:Y:S01]  /*1790*/  ISETP.GE.AND P2, PT, R4, 0x1, PT ;  /* 0x000000010400780c */ /* 0x000fe20003f46270 */
[----:B-1----:R-:W-:-:S12]  /*17a0*/  @P1 BRA `(.L_x_20) ;  /* 0x0000000000081947 */ /* 0x002fd80003800000 */
[----:B------:R-:W1:Y:S02]  /*17b0*/  SYNCS.PHASECHK.TRANS64.TRYWAIT P1, [R3+URZ], R0 ;  /* 0x00000000030075a7 */ /* 0x000e64000802017f */
[----:B-1----:R-:W-:Y:S05]  /*17c0*/  @!P1 BRA `(.L_x_21) ;  /* 0x0000007800689947 */ /* 0x002fea0003800000 */
.L_x_20:
[----:B------:R-:W-:Y:S05]  /*17d0*/  WARPSYNC.ALL ;  /* 0x0000000000007948 */ /* 0x000fea0003800000 */
[----:B------:R-:W-:Y:S01]  /*17e0*/  R2UR UR4, R6 ;  /* 0x00000000060472ca */ /* 0x000fe200000e0000 */
[----:B------:R-:W-:Y:S01]  /*17f0*/  ULEA UR8, UR42, UR45, 0xc ;  /* 0x0000002d2a087291 */ /* 0x000fe2000f8e603f */
[----:B------:R-:W-:Y:S01]  /*1800*/  WARPGROUP.ARRIVE ;  /* 0x00000000000079c5 */ /* 0x000fe20000000000 */
[----:B------:R-:W-:Y:S01]  /*1810*/  UMOV UR9, 0x40000040 ;  /* 0x4000004000097882 */ /* 0x000fe20000000000 */
[----:B------:R-:W-:Y:S01]  /*1820*/  UMOV UR11, 0x40000040 ;  /* 0x40000040000b7882 */ /* 0x000fe20000000000 */
[----:B------:R-:W-:Y:S01]  /*1830*/  UIADD3 UR12, UR8, 0x400, URZ ;  /* 0x00000400080c7890 */ /* 0x000fe2000fffe03f */
[----:B------:R-:W-:Y:S01]  /*1840*/  UMOV UR15, UR11 ;  /* 0x0000000b000f7c82 */ /* 0x000fe20008000000 */
[----:B------:R-:W-:Y:S01]  /*1850*/  UMOV UR13, 0x40000040 ;  /* 0x40000040000d7882 */ /* 0x000fe20000000000 */
[----:B------:R-:W-:-:S05]  /*1860*/  UIADD3 UR5, UR8, 0x402, URZ ;  /* 0x0000040208057890 */ /* 0x000fca000fffe03f */
[----:B------:R-:W-:-:S04]  /*1870*/  UIADD3 UR4, UR4, 0x30100, URZ ;  /* 0x0003010004047890 */ /* 0x000fc8000fffe03f */
[----:B------:R-:W-:-:S04]  /*1880*/  USHF.R.U32.HI UR4, URZ, 0x4, UR4 ;  /* 0x000000043f047899 */ /* 0x000fc80008011604 */
[----:B------:R-:W-:-:S04]  /*1890*/  ULOP3.LUT UR4, UR4, 0x3fff, URZ, 0xc0, !UPT ;  /* 0x00003fff04047892 */ /* 0x000fc8000f8ec03f */
[----:B------:R-:W-:-:S04]  /*18a0*/  ULOP3.LUT UR4, UR4, 0x10000, URZ, 0xfc, !UPT ;  /* 0x0001000004047892 */ /* 0x000fc8000f8efc3f */
[----:B------:R-:W-:-:S07]  /*18b0*/  ULEA UR6, UR42, UR4, 0xa ;  /* 0x000000042a067291 */ /* 0x000fce000f8e503f */
[----:B------:R-:W-:Y:S02]  /*18c0*/  UMOV UR10, UR6 ;  /* 0x00000006000a7c82 */ /* 0x000fe40008000000 */
[----:B------:R-:W-:Y:S01]  /*18d0*/  HGMMA.64x64x16.F32.BF16 R56, gdesc[UR8], RZ, !UPT, gsb0 ;  /* 0x00e00000083879f0 */ /* 0x000fe2000c0018ff */
[----:B------:R-:W-:Y:S01]  /*18e0*/  UMOV UR14, UR10 ;  /* 0x0000000a000e7c82 */ /* 0x000fe20008000000 */
[----:B------:R-:W-:Y:S01]  /*18f0*/  UIADD3 UR10, UR6, 0x206, URZ ;  /* 0x00000206060a7890 */ /* 0x000fe2000fffe03f */
[----:B------:R-:W-:Y:S01]  /*1900*/  UMOV UR9, 0x40000040 ;  /* 0x4000004000097882 */ /* 0x000fe20000000000 */
[----:B------:R-:W-:Y:S01]  /*1910*/  UMOV UR11, 0x40000040 ;  /* 0x40000040000b7882 */ /* 0x000fe20000000000 */
[----:B------:R-:W-:Y:S02]  /*1920*/  WARPGROUP.DEPBAR.LE gsb0, 0x0 ;  /* 0x00008000000079c5 */ /* 0x000fe40000010000 */
[----:B------:R-:W-:-:S06]  /*1930*/  WARPGROUP.ARRIVE ;  /* 0x00000000000079c5 */ /* 0x000fcc0000000000 */
[----:B------:R-:W-:Y:S01]  /*1940*/  HGMMA.64x64x16.F32.BF16 R24, gdesc[UR12], RZ, !UPT, gsb0 ;  /* 0x00e000000c1879f0 */ /* 0x000fe2000c0018ff */
[----:B------:R-:W-:Y:S02]  /*1950*/  UIADD3 UR12, UR8, 0x2, URZ ;  /* 0x00000002080c7890 */ /* 0x000fe4000fffe03f */
[----:B------:R-:W-:Y:S01]  /*1960*/  UIADD3 UR14, UR6, 0x2, URZ ;  /* 0x00000002060e7890 */ /* 0x000fe2000fffe03f */
[----:B------:R-:W-:Y:S01]  /*1970*/  UMOV UR13, 0x40000040 ;  /* 0x40000040000d7882 */ /* 0x000fe20000000000 */
[----:B------:R-:W-:Y:S01]  /*1980*/  UMOV UR15, 0x40000040 ;  /* 0x40000040000f7882 */ /* 0x000fe20000000000 */
[----:B------:R-:W-:Y:S02]  /*1990*/  WARPGROUP.DEPBAR.LE gsb0, 0x0 ;  /* 0x00008000000079c5 */ /* 0x000fe40000010000 */
[----:B------:R-:W-:-:S06]  /*19a0*/  WARPGROUP.ARRIVE ;  /* 0x00000000000079c5 */ /* 0x000fcc0000000000 */
[----:B------:R-:W-:Y:S01]  /*19b0*/  HGMMA.64x64x16.F32.BF16 R56, gdesc[UR12], R56, gsb0 ;  /* 0x00e000000c3879f0 */ /* 0x000fe20008001838 */
[----:B------:R-:W-:Y:S01]  /*19c0*/  UMOV UR12, UR5 ;  /* 0x00000005000c7c82 */ /* 0x000fe20008000000 */
[----:B------:R-:W-:Y:S01]  /*19d0*/  UMOV UR13, 0x40000040 ;  /* 0x40000040000d7882 */ /* 0x000fe20000000000 */
[----:B------:R-:W-:Y:S01]  /*19e0*/  UIADD3 UR5, UR8, 0x404, URZ ;  /* 0x0000040408057890 */ /* 0x000fe2000fffe03f */
[----:B------:R-:W-:Y:S02]  /*19f0*/  WARPGROUP.DEPBAR.LE gsb0, 0x0 ;  /* 0x00008000000079c5 */ /* 0x000fe40000010000 */
[----:B------:R-:W-:-:S06]  /*1a00*/  WARPGROUP.ARRIVE ;  /* 0x00000000000079c5 */ /* 0x000fcc0000000000 */
[----:B------:R-:W-:Y:S01]  /*1a10*/  HGMMA.64x64x16.F32.BF16 R24, gdesc[UR12], R24, gsb0 ;  /* 0x00e000000c1879f0 */ /* 0x000fe20008001818 */
        /* <DEDUP_REMOVED lines=56> */
[----:B------:R-:W-:Y:S01]  /*1da0*/  UIADD3 UR6, UR8, 0xc06, URZ ;  /* 0x00000c0608067890 */ /* 0x000fe2000fffe03f */
[----:B------:R-:W-:Y:S02]  /*1db0*/  WARPGROUP.DEPBAR.LE gsb0, 0x0 ;  /* 0x00008000000079c5 */ /* 0x000fe40000010000 */
[----:B------:R-:W-:-:S06]  /*1dc0*/  WARPGROUP.ARRIVE ;  /* 0x00000000000079c5 */ /* 0x000fcc0000000000 */
[----:B------:R-:W-:Y:S01]  /*1dd0*/  HGMMA.64x64x16.F32.BF16 R56, gdesc[UR12], R56, gsb0 ;  /* 0x00e000000c3879f0 */ /* 0x000fe20008001838 */
[----:B------:R-:W-:Y:S01]  /*1de0*/  UMOV UR12, UR5 ;  /* 0x00000005000c7c82 */ /* 0x000fe20008000000 */
[----:B------:R-:W-:Y:S01]  /*1df0*/  UMOV UR13, 0x40000040 ;  /* 0x40000040000d7882 */ /* 0x000fe20000000000 */
[----:B------:R-:W-:-:S07]  /*1e00*/  UIADD3 UR5, UR8, 0x806, URZ ;  /* 0x0000080608057890 */ /* 0x000fce000fffe03f */
[----:B------:R-:W-:Y:S01]  /*1e10*/  UMOV UR8, UR5 ;  /* 0x0000000500087c82 */ /* 0x000fe20008000000 */
[----:B------:R-:W-:Y:S02]  /*1e20*/  WARPGROUP.DEPBAR.LE gsb0, 0x0 ;  /* 0x00008000000079c5 */ /* 0x000fe40000010000 */
[----:B------:R-:W-:-:S06]  /*1e30*/  WARPGROUP.ARRIVE ;  /* 0x00000000000079c5 */ /* 0x000fcc0000000000 */
[----:B------:R-:W-:Y:S03]  /*1e40*/  HGMMA.64x64x16.F32.BF16 R24, gdesc[UR12], R24, gsb0 ;  /* 0x00e000000c1879f0 */ /* 0x000fe60008001818 */
[----:B------:R-:W-:Y:S02]  /*1e50*/  WARPGROUP.DEPBAR.LE gsb0, 0x0 ;  /* 0x00008000000079c5 */ /* 0x000fe40000010000 */
[----:B------:R-:W-:-:S06]  /*1e60*/  WARPGROUP.ARRIVE ;  /* 0x00000000000079c5 */ /* 0x000fcc0000000000 */
[----:B------:R-:W-:Y:S01]  /*1e70*/  HGMMA.64x64x16.F32.BF16 R56, gdesc[UR8], R56, gsb0 ;  /* 0x00e00000083879f0 */ /* 0x000fe20008001838 */
[----:B------:R-:W-:Y:S01]  /*1e80*/  UMOV UR8, UR6 ;  /* 0x0000000600087c82 */ /* 0x000fe20008000000 */
[----:B------:R-:W-:Y:S01]  /*1e90*/  UMOV UR9, 0x40000040 ;  /* 0x4000004000097882 */ /* 0x000fe20000000000 */
[----:B------:R-:W-:Y:S02]  /*1ea0*/  WARPGROUP.DEPBAR.LE gsb0, 0x0 ;  /* 0x00008000000079c5 */ /* 0x000fe40000010000 */
[----:B------:R-:W-:-:S06]  /*1eb0*/  WARPGROUP.ARRIVE ;  /* 0x00000000000079c5 */ /* 0x000fcc0000000000 */
[----:B------:R-:W-:Y:S03]  /*1ec0*/  HGMMA.64x64x16.F32.BF16 R24, gdesc[UR8], R24, gsb0 ;  /* 0x00e00000081879f0 */ /* 0x000fe60008001818 */
[----:B------:R-:W-:Y:S02]  /*1ed0*/  WARPGROUP.DEPBAR.LE gsb0, 0x0 ;  /* 0x00008000000079c5 */ /* 0x000fe40000010000 */
[----:B------:R-:W-:Y:S05]  /*1ee0*/  @!P2 BRA `(.L_x_22) ;  /* 0x000000080058a947 */ /* 0x000fea0003800000 */
[----:B------:R-:W-:Y:S01]  /*1ef0*/  UIADD3 UR5, UR42, 0x1, URZ ;  /* 0x000000012a057890 */ /* 0x000fe2000fffe03f */
[----:B01----:R-:W-:Y:S02]  /*1f00*/  IMAD.U32 R0, RZ, RZ, UR44 ;  /* 0x0000002cff007e24 */ /* 0x003fe4000f8e00ff */
[----:B------:R-:W-:Y:S01]  /*1f10*/  IMAD.U32 R3, RZ, RZ, UR42 ;  /* 0x0000002aff037e24 */ /* 0x000fe2000f8e00ff */
[----:B------:R-:W-:-:S04]  /*1f20*/  UISETP.NE.AND UP0, UPT, UR5, 0x3, UPT ;  /* 0x000000030500788c */ /* 0x000fc8000bf05270 */
[----:B------:R-:W-:Y:S02]  /*1f30*/  USEL UR6, URZ, 0x1, UP0 ;  /* 0x000000013f067887 */ /* 0x000fe40008000000 */
[----:B------:R-:W-:Y:S02]  /*1f40*/  USEL UR5, UR5, URZ, UP0 ;  /* 0x0000003f05057287 */ /* 0x000fe40008000000 */
[----:B------:R-:W-:-:S06]  /*1f50*/  ULOP3.LUT UR6, UR40, UR6, URZ, 0x3c, !UPT ;  /* 0x0000000628067292 */ /* 0x000fcc000f8e3c3f */
[----:B------:R-:W-:-:S07]  /*1f60*/  IMAD.U32 R7, RZ, RZ, UR6 ;  /* 0x00000006ff077e24 */ /* 0x000fce000f8e00ff */
.L_x_29:
[----:B------:R-:W-:Y:S05]  /*1f70*/  @!P0 BRA `(.L_x_23) ;  /* 0x0000000000048947 */ /* 0x000fea0003800000 */
[----:B------:R-:W-:Y:S01]  /*1f80*/  BPT.TRAP 0x1 ;  /* 0x000000040000795c */ /* 0x000fe20000300000 */
.L_x_23:
[----:B------:R-:W0:Y:S01]  /*1f90*/  S2UR UR7, SR_CgaCtaId ;  /* 0x00000000000779c3 */ /* 0x000e220000008800 */
[----:B------:R-:W-:Y:S01]  /*1fa0*/  UMOV UR6, 0x400 ;  /* 0x0000040000067882 */ /* 0x000fe20000000000 */
[----:B------:R-:W-:Y:S01]  /*1fb0*/  IMAD.U32 R5, RZ, RZ, UR5 ;  /* 0x00000005ff057e24 */ /* 0x000fe2000f8e00ff */
[----:B------:R-:W-:Y:S01]  /*1fc0*/  SHF.L.U32 R4, R7, 0x1f, RZ ;  /* 0x0000001f07047819 */ /* 0x000fe200000006ff */
[----:B0-----:R-:W-:-:S06]  /*1fd0*/  ULEA UR6, UR7, UR6, 0x18 ;  /* 0x0000000607067291 */ /* 0x001fcc000f8ec03f */
[----:B------:R-:W-:-:S04]  /*1fe0*/  IMAD.U32 R6, RZ, RZ, UR6 ;  /* 0x00000006ff067e24 */ /* 0x000fc8000f8e00ff */
[----:B------:R-:W-:-:S04]  /*1ff0*/  IMAD R5, R5, 0x8, R6 ;  /* 0x0000000805057824 */ /* 0x000fc800078e0206 */
[----:B------:R0:W1:Y:S01]  /*2000*/  SYNCS.PHASECHK.TRANS64.TRYWAIT P1, [R5+URZ], R4 ;  /* 0x00000004050075a7 */ /* 0x000062000802017f */
[----:B------:R-:W-:Y:S05]  /*2010*/  @!P0 BRA `(.L_x_24) ;  /* 0x0000000000048947 */ /* 0x000fea0003800000 */
[----:B------:R-:W-:Y:S01]  /*2020*/  BPT.TRAP 0x1 ;  /* 0x000000040000795c */ /* 0x000fe20000300000 */
.L_x_24:
[----:B-1----:R-:W-:Y:S05]  /*2030*/  @P1 BRA `(.L_x_25) ;  /* 0x0000000000081947 */ /* 0x002fea0003800000 */
[----:B------:R-:W1:Y:S02]  /*2040*/  SYNCS.PHASECHK.TRANS64.TRYWAIT P1, [R5+URZ], R4 ;  /* 0x00000004050075a7 */ /* 0x000e64000802017f */
[----:B-1----:R-:W-:Y:S05]  /*2050*/  @!P1 BRA `(.L_x_26) ;  /* 0x0000007000589947 */ /* 0x002fea0003800000 */
.L_x_25:
[----:B------:R-:W-:Y:S01]  /*2060*/  ULEA UR8, UR5, UR4, 0xa ;  /* 0x0000000405087291 */ /* 0x000fe2000f8e503f */
[----:B------:R-:W-:Y:S01]  /*2070*/  WARPGROUP.ARRIVE ;  /* 0x00000000000079c5 */ /* 0x000fe20000000000 */
[----:B------:R-:W-:Y:S01]  /*2080*/  ULEA UR6, UR5, UR45, 0xc ;  /* 0x0000002d05067291 */ /* 0x000fe2000f8e603f */
[----:B------:R-:W-:Y:S01]  /*2090*/  UMOV UR15, 0x40000040 ;  /* 0x40000040000f7882 */ /* 0x000fe20000000000 */
[----:B------:R-:W-:Y:S02]  /*20a0*/  UMOV UR13, 0x40000040 ;  /* 0x40000040000d7882 */ /* 0x000fe40000000000 */
[----:B------:R-:W-:Y:S01]  /*20b0*/  UIADD3 UR7, UR6, 0x400, URZ ;  /* 0x0000040006077890 */ /* 0x000fe2000fffe03f */
[----:B------:R-:W-:Y:S02]  /*20c0*/  UMOV UR14, UR8 ;  /* 0x00000008000e7c82 */ /* 0x000fe40008000000 */
[----:B------:R-:W-:Y:S01]  /*20d0*/  UMOV UR12, UR6 ;  /* 0x00000006000c7c82 */ /* 0x000fe20008000000 */
[----:B------:R-:W-:Y:S01]  /*20e0*/  UIADD3 UR10, UR8, 0x206, URZ ;  /* 0x00000206080a7890 */ /* 0x000fe2000fffe03f */
[----:B------:R-:W-:Y:S01]  /*20f0*/  HGMMA.64x64x16.F32.BF16 R56, gdesc[UR12], R56, gsb0 ;  /* 0x00e000000c3879f0 */ /* 0x000fe20008001838 */
[----:B------:R-:W-:Y:S01]  /*2100*/  UMOV UR13, 0x40000040 ;  /* 0x40000040000d7882 */ /* 0x000fe20000000000 */
[----:B------:R-:W-:Y:S01]  /*2110*/  UMOV UR12, UR7 ;  /* 0x00000007000c7c82 */ /* 0x000fe20008000000 */
[----:B------:R-:W-:Y:S01]  /*2120*/  UIADD3 UR7, UR6, 0x402, URZ ;  /* 0x0000040206077890 */ /* 0x000fe2000fffe03f */
[----:B------:R-:W-:Y:S01]  /*2130*/  UMOV UR11, 0x40000040 ;  /* 0x40000040000b7882 */ /* 0x000fe20000000000 */
[----:B------:R-:W-:Y:S01]  /*2140*/  UMOV UR9, 0x40000040 ;  /* 0x4000004000097882 */ /* 0x000fe20000000000 */
[----:B------:R-:W-:-:S02]  /*2150*/  WARPGROUP.DEPBAR.LE gsb0, 0x0 ;  /* 0x00008000000079c5 */ /* 0x000fc40000010000 */
        /* <DEDUP_REMOVED lines=71> */
[----:B------:R-:W-:Y:S02]  /*25d0*/  UIADD3 UR8, UR6, 0x806, URZ ;  /* 0x0000080606087890 */ /* 0x000fe4000fffe03f */
[----:B------:R-:W-:Y:S01]  /*25e0*/  UIADD3 UR6, UR6, 0xc06, URZ ;  /* 0x00000c0606067890 */ /* 0x000fe2000fffe03f */
        /* <DEDUP_REMOVED lines=18> */
[----:B------:R-:W-:Y:S01]  /*2710*/  BPT.TRAP 0x1 ;  /* 0x000000040000795c */ /* 0x000fe20000300000 */
.L_x_27:
[----:B------:R-:W-:-:S13]  /*2720*/  ISETP.NE.AND P1, PT, R22, RZ, PT ;  /* 0x000000ff1600720c */ /* 0x000fda0003f25270 */
[----:B01----:R-:W-:-:S04]  /*2730*/  @P1 IMAD R4, R3, 0x8, R6 ;  /* 0x0000000803041824 */ /* 0x003fc800078e0206 */
[----:B------:R-:W-:-:S05]  /*2740*/  @P1 VIADD R4, R4, 0x18 ;  /* 0x0000001804041836 */ /* 0x000fca0000000000 */
[----:B------:R-:W-:-:S04]  /*2750*/  @P1 PRMT R4, R19, 0x654, R4 ;  /* 0x0000065413041816 */ /* 0x000fc80000000004 */
[----:B------:R0:W-:Y:S01]  /*2760*/  @P1 SYNCS.ARRIVE.TRANS64.RED.A1T0 RZ, [R4+URZ], RZ ;  /* 0x000000ff04ff19a7 */ /* 0x0001e2000810043f */
[----:B------:R-:W-:-:S13]  /*2770*/  ISETP.GT.U32.AND P1, PT, R18, 0x1, PT ;  /* 0x000000011200780c */ /* 0x000fda0003f24070 */
[----:B0-----:R-:W-:Y:S05]  /*2780*/  @P1 BRA `(.L_x_28) ;  /* 0x0000000000041947 */ /* 0x001fea0003800000 */
[----:B------:R-:W-:Y:S01]  /*2790*/  BPT.TRAP 0x1 ;  /* 0x000000040000795c */ /* 0x000fe20000300000 */
.L_x_28:
[----:B------:R-:W-:Y:S01]  /*27a0*/  UIADD3 UR5, UR5, 0x1, URZ ;  /* 0x0000000105057890 */ /* 0x000fe2000fffe03f */
[C---:B------:R-:W-:Y:S01]  /*27b0*/  ISETP.GT.AND P2, PT, R0.reuse, 0x1, PT ;  /* 0x000000010000780c */ /* 0x040fe20003f44270 */
[----:B------:R-:W-:Y:S02]  /*27c0*/  VIADD R3, R3, 0x1 ;  /* 0x0000000103037836 */ /* 0x000fe40000000000 */
[----:B------:R-:W-:Y:S01]  /*27d0*/  UISETP.NE.AND UP0, UPT, UR5, 0x3, UPT ;  /* 0x000000030500788c */ /* 0x000fe2000bf05270 */
[----:B------:R-:W-:Y:S02]  /*27e0*/  VIADD R0, R0, 0xffffffff ;  /* 0xffffffff00007836 */ /* 0x000fe40000000000 */
[C---:B------:R-:W-:Y:S01]  /*27f0*/  ISETP.NE.AND P1, PT, R3.reuse, 0x3, PT ;  /* 0x000000030300780c */ /* 0x040fe20003f25270 */
[----:B------:R-:W-:Y:S02]  /*2800*/  USEL UR6, URZ, 0x1, UP0 ;  /* 0x000000013f067887 */ /* 0x000fe40008000000 */
[----:B------:R-:W-:Y:S01]  /*2810*/  USEL UR5, UR5, URZ, UP0 ;  /* 0x0000003f05057287 */ /* 0x000fe20008000000 */
[----:B------:R-:W-:-:S03]  /*2820*/  SEL R3, R3, RZ, P1 ;  /* 0x000000ff03037207 */ /* 0x000fc60000800000 */
[----:B------:R-:W-:Y:S01]  /*2830*/  LOP3.LUT R7, R7, UR6, RZ, 0x3c, !PT ;  /* 0x0000000607077c12 */ /* 0x000fe2000f8e3cff */
[----:B------:R-:W-:Y:S07]  /*2840*/  @P2 BRA `(.L_x_29) ;  /* 0xfffffff400c82947 */ /* 0x000fee000383ffff */
.L_x_22:
[----:B01----:R-:W0:Y:S02]  /*2850*/  LDC R0, c[0x0][0x28c] ;  /* 0x0000a300ff007b82 */ /* 0x003e240000000800 */
[----:B0-----:R-:W-:-:S13]  /*2860*/  ISETP.GE.AND P1, PT, R0, 0x1, PT ;  /* 0x000000010000780c */ /* 0x001fda0003f26270 */
[----:B------:R-:W-:Y:S05]  /*2870*/  @!P1 BRA `(.L_x_30) ;  /* 0x0000000000449947 */ /* 0x000fea0003800000 */
[----:B------:R-:W-:Y:S05]  /*2880*/  @!P0 BRA `(.L_x_31) ;  /* 0x0000000000048947 */ /* 0x000fea0003800000 */
[----:B------:R-:W-:Y:S01]  /*2890*/  BPT.TRAP 0x1 ;  /* 0x000000040000795c */ /* 0x000fe20000300000 */
.L_x_31:
[----:B------:R-:W-:-:S13]  /*28a0*/  ISETP.NE.AND P0, PT, R22, RZ, PT ;  /* 0x000000ff1600720c */ /* 0x000fda0003f05270 */
[----:B------:R-:W-:-:S05]  /*28b0*/  VOTEU.ANY UP0, P0 ;  /* 0x00000000003f7886 */ /* 0x000fca0000000100 */
[----:B------:R-:W-:-:S06]  /*28c0*/  @UP0 UIADD3 UR4, UR44, UR42, URZ ;  /* 0x0000002a2c040290 */ /* 0x000fcc000fffe03f */
[----:B------:R-:W-:Y:S02]  /*28d0*/  IMAD.U32 R4, RZ, RZ, UR4 ;  /* 0x00000004ff047e24 */ /* 0x000fe4000f8e00ff */
[----:B------:R-:W-:Y:S02]  /*28e0*/  IMAD.U32 R3, RZ, RZ, UR4 ;  /* 0x00000004ff037e24 */ /* 0x000fe4000f8e00ff */
[----:B------:R-:W-:-:S05]  /*28f0*/  @P0 IMAD.WIDE.U32 R4, R4, -0x55555555, RZ ;  /* 0xaaaaaaab04040825 */ /* 0x000fca00078e00ff */
[----:B------:R-:W-:-:S05]  /*2900*/  @P0 SHF.R.U32.HI R0, RZ, 0x1, R5 ;  /* 0x00000001ff000819 */ /* 0x000fca0000011605 */
[----:B------:R-:W-:-:S04]  /*2910*/  @P0 IMAD R0, R0, -0x3, R3 ;  /* 0xfffffffd00000824 */ /* 0x000fc800078e0203 */
[----:B------:R-:W-:-:S04]  /*2920*/  @P0 IMAD R0, R0, 0x8, R6 ;  /* 0x0000000800000824 */ /* 0x000fc800078e0206 */
[----:B------:R-:W-:-:S05]  /*2930*/  @P0 VIADD R0, R0, 0x18 ;  /* 0x0000001800000836 */ /* 0x000fca0000000000 */
[----:B------:R-:W-:-:S04]  /*2940*/  @P0 PRMT R0, R19, 0x654, R0 ;  /* 0x0000065413000816 */ /* 0x000fc80000000000 */
[----:B------:R0:W-:Y:S01]  /*2950*/  @P0 SYNCS.ARRIVE.TRANS64.RED.A1T0 RZ, [R0+URZ], RZ ;  /* 0x000000ff00ff09a7 */ /* 0x0001e2000810043f */
[----:B------:R-:W-:-:S13]  /*2960*/  ISETP.GT.U32.AND P0, PT, R18, 0x1, PT ;  /* 0x000000011200780c */ /* 0x000fda0003f04070 */
[----:B0-----:R-:W-:Y:S05]  /*2970*/  @P0 BRA `(.L_x_30) ;  /* 0x0000000000040947 */ /* 0x001fea0003800000 */
[----:B------:R-:W-:Y:S01]  /*2980*/  BPT.TRAP 0x1 ;  /* 0x000000040000795c */ /* 0x000fe20000300000 */
.L_x_30:
[----:B------:R-:W-:Y:S01]  /*2990*/  IMAD.SHL.U32 R103, R103, 0x40, RZ ;  /* 0x0000004067677824 */ /* 0x000fe200078e00ff */
[----:B------:R-:W-:Y:S01]  /*29a0*/  UIADD3 UR42, UR43, UR42, URZ ;  /* 0x0000002a2b2a7290 */ /* 0x000fe2000fffe03f */
[----:B------:R-:W-:Y:S01]  /*29b0*/  SHF.R.S32.HI R9, RZ, 0x1f, R23 ;  /* 0x0000001fff097819 */ /* 0x000fe20000011417 */
[----:B------:R-:W-:Y:S01]  /*29c0*/  UISETP.GE.U32.AND UP1, UPT, UR43, 0x3, UPT ;  /* 0x000000032b00788c */ /* 0x000fe2000bf26070 */
[----:B------:R-:W-:Y:S01]  /*29d0*/  IMAD.SHL.U32 R3, R111, 0x100, RZ ;  /* 0x000001006f037824 */ /* 0x000fe200078e00ff */
[----:B------:R-:W-:Y:S01]  /*29e0*/  ULDC UR7, c[0x0][0x288] ;  /* 0x0000a20000077ab9 */ /* 0x000fe20000000800 */
[C---:B------:R-:W-:Y:S01]  /*29f0*/  LOP3.LUT R10, R103.reuse, 0x6, R98, 0xf8, !PT ;  /* 0x00000006670a7812 */ /* 0x040fe200078ef862 */
[----:B------:R-:W-:Y:S01]  /*2a00*/  UISETP.GT.U32.AND UP0, UPT, UR42, 0x2, UPT ;  /* 0x000000022a00788c */ /* 0x000fe2000bf04070 */
[----:B------:R-:W-:Y:S01]  /*2a10*/  ISETP.GE.AND P0, PT, R103, UR7, PT ;  /* 0x0000000767007c0c */ /* 0x000fe2000bf06270 */
[----:B------:R-:W-:Y:S01]  /*2a20*/  ULDC.64 UR4, c[0x0][0x5d0] ;  /* 0x0001740000047ab9 */ /* 0x000fe20000000a00 */
[--C-:B------:R-:W-:Y:S01]  /*2a30*/  SHF.R.S32.HI R11, RZ, 0x1f, R10.reuse ;  /* 0x0000001fff0b7819 */ /* 0x100fe2000001140a */
[----:B------:R-:W-:Y:S01]  /*2a40*/  ULDC UR10, c[0x0][0x284] ;  /* 0x0000a100000a7ab9 */ /* 0x000fe20000000800 */
[----:B------:R-:W-:Y:S01]  /*2a50*/  IMAD R0, R9, UR4, RZ ;  /* 0x0000000409007c24 */ /* 0x000fe2000f8e02ff */
[----:B------:R-:W-:Y:S01]  /*2a60*/  UISETP.LT.U32.AND UP0, UPT, UR43, 0x3, UP0 ;  /* 0x000000032b00788c */ /* 0x000fe20008701070 */
[----:B------:R-:W-:Y:S01]  /*2a70*/  ISETP.GE.OR P0, PT, R3, UR10, P0 ;  /* 0x0000000a03007c0c */ /* 0x000fe20008706670 */
[----:B------:R-:W-:Y:S01]  /*2a80*/  IMAD.WIDE.U32 R4, R23, UR4, R10 ;  /* 0x0000000417047c25 */ /* 0x000fe2000f8e000a */
[----:B------:R-:W-:Y:S01]  /*2a90*/  ULDC.64 UR8, c[0x0][0x5c8] ;  /* 0x0001720000087ab9 */ /* 0x000fe20000000a00 */
[----:B------:R-:W-:-:S02]  /*2aa0*/  USEL UR6, URZ, 0x1, !UP0 ;  /* 0x000000013f067887 */ /* 0x000fc4000c000000 */
[----:B------:R-:W-:Y:S01]  /*2ab0*/  IMAD R7, R23, UR5, R0 ;  /* 0x0000000517077c24 */ /* 0x000fe2000f8e0200 */
[----:B------:R-:W-:Y:S01]  /*2ac0*/  @UP1 UIMAD.WIDE.U32 UR4, UR42, -0x55555555, URZ ;  /* 0xaaaaaaab2a0418a5 */ /* 0x000fe2000f8e003f */
[----:B------:R-:W-:Y:S01]  /*2ad0*/  IMAD.WIDE R110, R111, 0x100, R88 ;  /* 0x000001006f6e7825 */ /* 0x000fe200078e0258 */
[----:B------:R-:W-:Y:S02]  /*2ae0*/  ULOP3.LUT UR40, UR40, UR6, URZ, 0x3c, !UPT ;  /* 0x0000000628287292 */ /* 0x000fe4000f8e3c3f */
[----:B------:R-:W-:Y:S01]  /*2af0*/  @UP1 USHF.R.U32.HI UR4, URZ, 0x1, UR5 ;  /* 0x000000013f041899 */ /* 0x000fe20008011605 */
[----:B------:R-:W-:Y:S02]  /*2b00*/  IMAD.IADD R5, R5, 0x1, R7 ;  /* 0x0000000105057824 */ /* 0x000fe400078e0207 */
[----:B------:R-:W-:Y:S01]  /*2b10*/  IMAD R7, R111, UR8, RZ ;  /* 0x000000086f077c24 */ /* 0x000fe2000f8e02ff */
[----:B------:R-:W-:Y:S01]  /*2b20*/  @UP1 ULOP3.LUT UR40, UR40, 0x1, UR4, 0x78, !UPT ;  /* 0x0000000128281892 */ /* 0x000fe2000f8e7804 */
[----:B------:R-:W-:-:S04]  /*2b30*/  IMAD.WIDE.U32 R112, R110, UR8, R4 ;  /* 0x000000086e707c25 */ /* 0x000fc8000f8e0004 */
[----:B------:R-:W-:Y:S02]  /*2b40*/  IMAD R7, R110, UR9, R7 ;  /* 0x000000096e077c24 */ /* 0x000fe4000f8e0207 */
[----:B------:R-:W-:Y:S01]  /*2b50*/  IMAD.MOV.U32 R0, RZ, RZ, -0x1 ;  /* 0xffffffffff007424 */ /* 0x000fe200078e00ff */
[----:B------:R-:W-:Y:S06]  /*2b60*/  @P0 BRA `(.L_x_32) ;  /* 0x0000004800980947 */ /* 0x000fec0003800000 */
[----:B-----5:R-:W-:Y:S01]  /*2b70*/  FSETP.NEU.AND P1, PT, R91, RZ, PT ;  /* 0x000000ff5b00720b */ /* 0x020fe20003f2d000 */
[----:B------:R-:W-:Y:S01]  /*2b80*/  IMAD.IADD R4, R92, 0x1, -R103 ;  /* 0x000000015c047824 */ /* 0x000fe200078e0a67 */
[----:B------:R-:W-:Y:S01]  /*2b90*/  BSSY B0, `(.L_x_32) ;  /* 0x00004a3000007945 */ /* 0x000fe20003800000 */
[----:B------:R-:W-:Y:S02]  /*2ba0*/  IMAD.IADD R3, R102, 0x1, -R3 ;  /* 0x0000000166037824 */ /* 0x000fe400078e0a03 */
[----:B------:R-:W-:Y:S01]  /*2bb0*/  IMAD.IADD R21, R113, 0x1, R7 ;  /* 0x0000000171157824 */ /* 0x000fe200078e0207 */
[----:B------:R-:W-:-:S04]  /*2bc0*/  ISETP.GT.AND P6, PT, R4, RZ, PT ;  /* 0x000000ff0400720c */ /* 0x000fc80003fc4270 */
[----:B------:R-:W-:-:S03]  /*2bd0*/  ISETP.GT.AND P0, PT, R3, RZ, P6 ;  /* 0x000000ff0300720c */ /* 0x000fc60003704270 */
[----:B------:R-:W-:Y:S10]  /*2be0*/  @!P1 BRA `(.L_x_33) ;  /* 0x0000003400089947 */ /* 0x000ff40003800000 */
[----:B------:R-:W0:Y:S01]  /*2bf0*/  LDC.64 R14, c[0x0][0x5b8] ;  /* 0x00016e00ff0e7b82 */ /* 0x000e220000000a00 */
[----:B------:R-:W-:-:S07]  /*2c00*/  ULDC.64 UR4, c[0x0][0x5c0] ;  /* 0x0001700000047ab9 */ /* 0x000fce0000000a00 */
[----:B------:R-:W1:Y:S08]  /*2c10*/  LDC.64 R108, c[0x0][0x5b0] ;  /* 0x00016c00ff6c7b82 */ /* 0x000e700000000a00 */
[----:B------:R-:W2:Y:S01]  /*2c20*/  LDC.64 R12, c[0x0][0x5a8] ;  /* 0x00016a00ff0c7b82 */ /* 0x000ea20000000a00 */
[-C--:B0-----:R-:W-:Y:S02]  /*2c30*/  IMAD R6, R9, R14.reuse, RZ ;  /* 0x0000000e09067224 */ /* 0x081fe400078e02ff */
[----:B------:R-:W-:-:S04]  /*2c40*/  IMAD.WIDE.U32 R106, R23, R14, R10 ;  /* 0x0000000e176a7225 */ /* 0x000fc800078e000a */
[----:B------:R-:W-:Y:S02]  /*2c50*/  IMAD R103, R23, R15, R6 ;  /* 0x0000000f17677224 */ /* 0x000fe400078e0206 */
[-C--:B-1----:R-:W-:Y:S02]  /*2c60*/  IMAD R5, R111, R108.reuse, RZ ;  /* 0x0000006c6f057224 */ /* 0x082fe400078e02ff */
[----:B------:R-:W-:Y:S02]  /*2c70*/  IMAD.IADD R105, R107, 0x1, R103 ;  /* 0x000000016b697824 */ /* 0x000fe400078e0267 */
[----:B------:R-:W-:Y:S02]  /*2c80*/  IMAD.MOV.U32 R104, RZ, RZ, R106 ;  /* 0x000000ffff687224 */ /* 0x000fe400078e006a */
[C---:B------:R-:W-:Y:S02]  /*2c90*/  IMAD R113, R110.reuse, R109, R5 ;  /* 0x0000006d6e717224 */ /* 0x040fe400078e0205 */
[----:B------:R-:W-:-:S04]  /*2ca0*/  IMAD.WIDE.U32 R6, R110, R108, R104 ;  /* 0x0000006c6e067225 */ /* 0x000fc800078e0068 */
[----:B------:R-:W-:Y:S01]  /*2cb0*/  IMAD.IADD R5, R7, 0x1, R113 ;  /* 0x0000000107057824 */ /* 0x000fe200078e0271 */
[----:B--2---:R-:W-:-:S04]  /*2cc0*/  LEA R8, P1, R6, R12, 0x1 ;  /* 0x0000000c06087211 */ /* 0x004fc800078208ff */
[----:B------:R-:W-:-:S05]  /*2cd0*/  LEA.HI.X R9, R6, R13, R5, 0x1, P1 ;  /* 0x0000000d06097211 */ /* 0x000fca00008f0c05 */
[----:B------:R0:W2:Y:S01]  /*2ce0*/  @P0 LDG.E.LTC128B.U16 R5, desc[UR36][R8.64] ;  /* 0x0000002408050981 */ /* 0x0000a2000c1e1520 */
[----:B------:R-:W-:Y:S01]  /*2cf0*/  ISETP.GT.AND P4, PT, R4, 0x1, PT ;  /* 0x000000010400780c */ /* 0x000fe20003f84270 */
[----:B------:R-:W-:Y:S01]  /*2d00*/  IMAD.WIDE.U32 R6, R110, R108, R10 ;  /* 0x0000006c6e067225 */ /* 0x000fe200078e000a */
[----:B------:R-:W-:Y:S01]  /*2d10*/  BSSY B1, `(.L_x_34) ;  /* 0x0000013000017945 */ /* 0x000fe20003800000 */
[C---:B------:R-:W-:Y:S02]  /*2d20*/  SHF.L.U64.HI R115, R108.reuse, 0x3, R109 ;  /* 0x000000036c737819 */ /* 0x040fe4000001026d */
[----:B------:R-:W-:Y:S01]  /*2d30*/  IMAD.IADD R7, R113, 0x1, R7 ;  /* 0x0000000171077824 */ /* 0x000fe200078e0207 */
[----:B------:R-:W-:Y:S01]  /*2d40*/  P2R R119, PR, RZ, 0x10 ;  /* 0x00000010ff777803 */ /* 0x000fe20000000000 */
[----:B------:R-:W-:Y:S02]  /*2d50*/  IMAD.SHL.U32 R114, R108, 0x8, RZ ;  /* 0x000000086c727824 */ /* 0x000fe400078e00ff */
[----:B------:R-:W-:-:S04]  /*2d60*/  IMAD.WIDE.U32 R6, R23, R14, R6 ;  /* 0x0000000e17067225 */ /* 0x000fc800078e0006 */
[----:B------:R-:W-:Y:S01]  /*2d70*/  IMAD.IADD R7, R103, 0x1, R7 ;  /* 0x0000000167077824 */ /* 0x000fe200078e0207 */
[----:B0-----:R-:W-:-:S04]  /*2d80*/  LEA R8, P2, R6, R12, 0x1 ;  /* 0x0000000c06087211 */ /* 0x001fc800078408ff */
[----:B------:R-:W-:Y:S01]  /*2d90*/  LEA.HI.X R9, R6, R13, R7, 0x1, P2 ;  /* 0x0000000d06097211 */ /* 0x000fe200010f0c07 */
[----:B--2---:R-:W-:-:S04]  /*2da0*/  IMAD.U32 R20, R5, 0x10000, RZ ;  /* 0x0001000005147824 */ /* 0x004fc800078e00ff */
[----:B------:R-:W-:Y:S01]  /*2db0*/  FMUL R15, R20, R91 ;  /* 0x0000005b140f7220 */ /* 0x000fe20000400000 */
[----:B------:R-:W-:-:S03]  /*2dc0*/  LEA R20, P1, R112, UR4, 0x1 ;  /* 0x0000000470147c11 */ /* 0x000fc6000f8208ff */
[----:B------:R-:W-:Y:S01]  /*2dd0*/  FFMA R15, R56, R90, R15 ;  /* 0x0000005a380f7223 */ /* 0x000fe2000000000f */
[----:B------:R-:W-:Y:S02]  /*2de0*/  LEA.HI.X R21, R112, UR5, R21, 0x1, P1 ;  /* 0x0000000570157c11 */ /* 0x000fe400088f0c15 */
[----:B------:R-:W-:Y:S02]  /*2df0*/  ISETP.GT.AND P1, PT, R3, RZ, P4 ;  /* 0x000000ff0300720c */ /* 0x000fe40002724270 */
[----:B------:R-:W-:-:S05]  /*2e00*/  F2FP.BF16.F32.PACK_AB R15, RZ, R15 ;  /* 0x0000000fff0f723e */ /* 0x000fca00000010ff */
[----:B------:R0:W-:Y:S06]  /*2e10*/  @P0 STG.E.U16 desc[UR36][R20.64], R15 ;  /* 0x0000000f14000986 */ /* 0x0001ec000c101524 */
[----:B------:R-:W-:Y:S05]  /*2e20*/  @!P1 BRA `(.L_x_35) ;  /* 0x0000000000049947 */ /* 0x000fea0003800000 */
[----:B------:R1:W5:Y:S02]  /*2e30*/  LDG.E.LTC128B.U16 R5, desc[UR36][R8.64+0x2] ;  /* 0x0000022408057981 */ /* 0x000364000c1e1520 */
.L_x_35:
[----:B------:R-:W-:Y:S05]  /*2e40*/  BSYNC B1 ;  /* 0x0000000000017941 */ /* 0x000fea0003800000 */
.L_x_34:
[----:B------:R-:W-:Y:S01]  /*2e50*/  IMAD.WIDE.U32 R116, R110, R108, R114 ;  /* 0x0000006c6e747225 */ /* 0x000fe200078e0072 */
[----:B------:R-:W-:Y:S02]  /*2e60*/  ISETP.GT.AND P0, PT, R3, 0x8, P6 ;  /* 0x000000080300780c */ /* 0x000fe40003704270 */
[C---:B0----5:R-:W-:Y:S01]  /*2e70*/  PRMT R15, R5.reuse, 0x7610, R15 ;  /* 0x00007610050f7816 */ /* 0x061fe2000000000f */
[----:B------:R-:W-:Y:S01]  /*2e80*/  IMAD.U32 R6, R5, 0x10000, RZ ;  /* 0x0001000005067824 */ /* 0x000fe200078e00ff */
[----:B------:R-:W-:Y:S01]  /*2e90*/  IADD3 R7, P2, R106, R116, RZ ;  /* 0x000000746a077210 */ /* 0x000fe20007f5e0ff */
[----:B------:R-:W-:Y:S02]  /*2ea0*/  IMAD.IADD R113, R113, 0x1, R117 ;  /* 0x0000000171717824 */ /* 0x000fe400078e0275 */
[----:B------:R-:W-:Y:S02]  /*2eb0*/  FMUL R6, R6, R91 ;  /* 0x0000005b06067220 */ /* 0x000fe40000400000 */
[----:B------:R-:W-:-:S02]  /*2ec0*/  IMAD.X R56, R113, 0x1, R105, P2 ;  /* 0x0000000171387824 */ /* 0x000fc400010e0669 */
[----:B------:R-:W-:Y:S01]  /*2ed0*/  FFMA R57, R57, R90, R6 ;  /* 0x0000005a39397223 */ /* 0x000fe20000000006 */
[----:B------:R-:W-:-:S04]  /*2ee0*/  LEA R6, P2, R7, R12, 0x1 ;  /* 0x0000000c07067211 */ /* 0x000fc800078408ff */
[----:B------:R-:W-:Y:S02]  /*2ef0*/  F2FP.BF16.F32.PACK_AB R57, RZ, R57 ;  /* 0x00000039ff39723e */ /* 0x000fe400000010ff */
[----:B------:R-:W-:-:S03]  /*2f00*/  LEA.HI.X R7, R7, R13, R56, 0x1, P2 ;  /* 0x0000000d07077211 */ /* 0x000fc600010f0c38 */
[----:B------:R0:W-:Y:S04]  /*2f10*/  @P1 STG.E.U16 desc[UR36][R20.64+0x2], R57 ;  /* 0x0000023914001986 */ /* 0x0001e8000c101524 */
[----:B------:R-:W2:Y:S01]  /*2f20*/  @P0 LDG.E.LTC128B.U16 R15, desc[UR36][R6.64] ;  /* 0x00000024060f0981 */ /* 0x000ea2000c1e1520 */
[----:B------:R-:W-:Y:S01]  /*2f30*/  IMAD.SHL.U32 R121, R96, 0x2, RZ ;  /* 0x0000000260797824 */ /* 0x000fe200078e00ff */
[----:B------:R-:W-:Y:S01]  /*2f40*/  IADD3 R116, P1, R10, R116, RZ ;  /* 0x000000740a747210 */ /* 0x000fe20007f3e0ff */
[----:B------:R-:W-:Y:S01]  /*2f50*/  BSSY B1, `(.L_x_36) ;  /* 0x0000011000017945 */ /* 0x000fe20003800000 */
[----:B------:R-:W-:Y:S02]  /*2f60*/  SHF.L.U64.HI R123, R96, 0x1, R95 ;  /* 0x00000001607b7819 */ /* 0x000fe4000001025f */
[----:B------:R-:W-:Y:S01]  /*2f70*/  IADD3 R112, P2, R121, R20, RZ ;  /* 0x0000001479707210 */ /* 0x000fe20007f5e0ff */
[----:B------:R-:W-:Y:S01]  /*2f80*/  IMAD.X R117, R11, 0x1, R113, P1 ;  /* 0x000000010b757824 */ /* 0x000fe200008e0671 */
[----:B------:R-:W-:-:S03]  /*2f90*/  ISETP.GT.AND P1, PT, R3, 0x8, P4 ;  /* 0x000000080300780c */ /* 0x000fc60002724270 */
[----:B------:R-:W-:Y:S02]  /*2fa0*/  IMAD.X R113, R123, 0x1, R21, P2 ;  /* 0x000000017b717824 */ /* 0x000fe400010e0615 */
[----:B------:R-:W-:-:S04]  /*2fb0*/  IMAD.WIDE.U32 R116, R23, R14, R116 ;  /* 0x0000000e17747225 */ /* 0x000fc800078e0074 */
[----:B0-----:R-:W-:Y:S02]  /*2fc0*/  IMAD.IADD R57, R103, 0x1, R117 ;  /* 0x0000000167397824 */ /* 0x001fe400078e0275 */
[----:B--2---:R-:W-:-:S04]  /*2fd0*/  IMAD.U32 R56, R15, 0x10000, RZ ;  /* 0x000100000f387824 */ /* 0x004fc800078e00ff */
[----:B------:R-:W-:Y:S01]  /*2fe0*/  FMUL R5, R56, R91 ;  /* 0x0000005b38057220 */ /* 0x000fe20000400000 */
[----:B------:R-:W-:-:S03]  /*2ff0*/  LEA R56, P3, R116, R12, 0x1 ;  /* 0x0000000c74387211 */ /* 0x000fc600078608ff */
[----:B------:R-:W-:Y:S01]  /*3000*/  FFMA R5, R58, R90, R5 ;  /* 0x0000005a3a057223 */ /* 0x000fe20000000005 */
[----:B------:R-:W-:-:S04]  /*3010*/  LEA.HI.X R57, R116, R13, R57, 0x1, P3 ;  /* 0x0000000d74397211 */ /* 0x000fc800018f0c39 */
[----:B------:R-:W-:-:S05]  /*3020*/  F2FP.BF16.F32.PACK_AB R5, RZ, R5 ;  /* 0x00000005ff05723e */ /* 0x000fca00000010ff */
[----:B------:R0:W-:Y:S01]  /*3030*/  @P0 STG.E.U16 desc[UR36][R112.64], R5 ;  /* 0x0000000570000986 */ /* 0x0001e2000c101524 */
[----:B------:R-:W-:Y:S05]  /*3040*/  @!P1 BRA `(.L_x_37) ;  /* 0x0000000000049947 */ /* 0x000fea0003800000 */
[----:B------:R2:W5:Y:S02]  /*3050*/  LDG.E.LTC128B.U16 R15, desc[UR36][R56.64+0x2] ;  /* 0x00000224380f7981 */ /* 0x000564000c1e1520 */
.L_x_37:
[----:B------:R-:W-:Y:S05]  /*3060*/  BSYNC B1 ;  /* 0x0000000000017941 */ /* 0x000fea0003800000 */
.L_x_36:
[----:B-----5:R-:W-:Y:S01]  /*3070*/  IMAD.U32 R6, R15, 0x10000, RZ ;  /* 0x000100000f067824 */ /* 0x020fe200078e00ff */
[----:B------:R-:W-:Y:S01]  /*3080*/  ISETP.GT.AND P4, PT, R4, 0x8, PT ;  /* 0x000000080400780c */ /* 0x000fe20003f84270 */
[----:B------:R-:W-:Y:S01]  /*3090*/  IMAD.MOV.U32 R58, RZ, RZ, R112 ;  /* 0x000000ffff3a7224 */ /* 0x000fe200078e0070 */
[----:B------:R-:W-:Y:S01]  /*30a0*/  BSSY B1, `(.L_x_38) ;  /* 0x000000b000017945 */ /* 0x000fe20003800000 */
[----:B------:R-:W-:Y:S01]  /*30b0*/  FMUL R6, R6, R91 ;  /* 0x0000005b06067220 */ /* 0x000fe20000400000 */
[----:B------:R-:W-:Y:S02]  /*30c0*/  ISETP.GT.AND P0, PT, R3, RZ, P4 ;  /* 0x000000ff0300720c */ /* 0x000fe40002704270 */
[----:B------:R-:W-:Y:S01]  /*30d0*/  P2R R117, PR, RZ, 0x10 ;  /* 0x00000010ff757803 */ /* 0x000fe20000000000 */
[----:B------:R-:W-:Y:S01]  /*30e0*/  FFMA R6, R59, R90, R6 ;  /* 0x0000005a3b067223 */ /* 0x000fe20000000006 */
[----:B------:R-:W-:Y:S01]  /*30f0*/  IMAD.MOV.U32 R59, RZ, RZ, R113 ;  /* 0x000000ffff3b7224 */ /* 0x000fe200078e0071 */
[----:B------:R-:W-:-:S03]  /*3100*/  PRMT R116, R15, 0x7610, R116 ;  /* 0x000076100f747816 */ /* 0x000fc60000000074 */
[----:B------:R-:W-:-:S05]  /*3110*/  F2FP.BF16.F32.PACK_AB R6, RZ, R6 ;  /* 0x00000006ff06723e */ /* 0x000fca00000010ff */
[----:B------:R3:W-:Y:S01]  /*3120*/  @P1 STG.E.U16 desc[UR36][R58.64+0x2], R6 ;  /* 0x000002063a001986 */ /* 0x0007e2000c101524 */
[----:B------:R-:W-:Y:S05]  /*3130*/  @!P0 BRA `(.L_x_39) ;  /* 0x0000000000048947 */ /* 0x000fea0003800000 */
[----:B------:R4:W5:Y:S02]  /*3140*/  LDG.E.LTC128B.U16 R116, desc[UR36][R8.64+0x10] ;  /* 0x0000102408747981 */ /* 0x000964000c1e1520 */
.L_x_39:
[----:B------:R-:W-:Y:S05]  /*3150*/  BSYNC B1 ;  /* 0x0000000000017941 */ /* 0x000fea0003800000 */
.L_x_38:
[----:B---3-5:R-:W-:Y:S01]  /*3160*/  IMAD.U32 R6, R116, 0x10000, RZ ;  /* 0x0001000074067824 */ /* 0x028fe200078e00ff */
[C---:B0-----:R-:W-:Y:S01]  /*3170*/  SHF.L.U64.HI R5, R97.reuse, 0x1, R94 ;  /* 0x0000000161057819 */ /* 0x041fe2000001025e */
[----:B------:R-:W-:Y:S01]  /*3180*/  IMAD.SHL.U32 R15, R97, 0x2, RZ ;  /* 0x00000002610f7824 */ /* 0x000fe200078e00ff */
[----:B------:R-:W-:Y:S01]  /*3190*/  ISETP.GT.AND P3, PT, R4, 0x9, PT ;  /* 0x000000090400780c */ /* 0x000fe20003f64270 */
[----:B------:R-:W-:Y:S01]  /*31a0*/  FMUL R7, R6, R91 ;  /* 0x0000005b06077220 */ /* 0x000fe20000400000 */
[----:B------:R-:W-:Y:S02]  /*31b0*/  BSSY B1, `(.L_x_40) ;  /* 0x000000a000017945 */ /* 0x000fe40003800000 */
[----:B------:R-:W-:Y:S01]  /*31c0*/  IADD3 R6, P1, P2, R15, R20, R121 ;  /* 0x000000140f067210 */ /* 0x000fe20007a3e079 */
[----:B------:R-:W-:Y:S01]  /*31d0*/  FFMA R60, R60, R90, R7 ;  /* 0x0000005a3c3c7223 */ /* 0x000fe20000000007 */
[----:B------:R-:W-:Y:S02]  /*31e0*/  P2R R120, PR, RZ, 0x8 ;  /* 0x00000008ff787803 */ /* 0x000fe40000000000 */
[----:B------:R-:W-:-:S02]  /*31f0*/  IADD3.X R7, R5, R21, R123, P1, P2 ;  /* 0x0000001505077210 */ /* 0x000fc40000fe447b */
[----:B------:R-:W-:Y:S02]  /*3200*/  F2FP.BF16.F32.PACK_AB R60, RZ, R60 ;  /* 0x0000003cff3c723e */ /* 0x000fe400000010ff */
[----:B------:R-:W-:-:S03]  /*3210*/  ISETP.GT.AND P1, PT, R3, RZ, P3 ;  /* 0x000000ff0300720c */ /* 0x000fc60001f24270 */
[----:B------:R0:W-:Y:S10]  /*3220*/  @P0 STG.E.U16 desc[UR36][R20.64+0x10], R60 ;  /* 0x0000103c14000986 */ /* 0x0001f4000c101524 */
[----:B------:R-:W-:Y:S05]  /*3230*/  @!P1 BRA `(.L_x_41) ;  /* 0x0000000000049947 */ /* 0x000fea0003800000 */
[----:B------:R3:W5:Y:S02]  /*3240*/  LDG.E.LTC128B.U16 R116, desc[UR36][R8.64+0x12] ;  /* 0x0000122408747981 */ /* 0x000764000c1e1520 */
.L_x_41:
[----:B------:R-:W-:Y:S05]  /*3250*/  BSYNC B1 ;  /* 0x0000000000017941 */ /* 0x000fea0003800000 */
.L_x_40:
[----:B0----5:R-:W-:Y:S01]  /*3260*/  IMAD.U32 R60, R116, 0x10000, RZ ;  /* 0x00010000743c7824 */ /* 0x021fe200078e00ff */
[----:B------:R-:W-:Y:S01]  /*3270*/  ISETP.GT.AND P0, PT, R3, 0x8, P4 ;  /* 0x000000080300780c */ /* 0x000fe20002704270 */
[----:B------:R-:W-:Y:S02]  /*3280*/  BSSY B1, `(.L_x_42) ;  /* 0x0000007000017945 */ /* 0x000fe40003800000 */
[----:B------:R-:W-:-:S04]  /*3290*/  FMUL R60, R60, R91 ;  /* 0x0000005b3c3c7220 */ /* 0x000fc80000400000 */
[----:B------:R-:W-:-:S05]  /*32a0*/  FFMA R60, R61, R90, R60 ;  /* 0x0000005a3d3c7223 */ /* 0x000fca000000003c */
[----:B------:R-:W-:-:S05]  /*32b0*/  F2FP.BF16.F32.PACK_AB R60, RZ, R60 ;  /* 0x0000003cff3c723e */ /* 0x000fca00000010ff */
[----:B------:R0:W-:Y:S01]  /*32c0*/  @P1 STG.E.U16 desc[UR36][R20.64+0x12], R60 ;  /* 0x0000123c14001986 */ /* 0x0001e2000c101524 */
[----:B------:R-:W-:Y:S05]  /*32d0*/  @!P0 BRA `(.L_x_43) ;  /* 0x0000000000048947 */ /* 0x000fea0003800000 */
[----:B------:R0:W5:Y:S02]  /*32e0*/  LDG.E.LTC128B.U16 R116, desc[UR36][R56.64+0x10] ;  /* 0x0000102438747981 */ /* 0x000164000c1e1520 */
.L_x_43:
[----:B------:R-:W-:Y:S05]  /*32f0*/  BSYNC B1 ;  /* 0x0000000000017941 */ /* 0x000fea0003800000 */
.L_x_42:
        /* <DEDUP_REMOVED lines=9> */
.L_x_45:
[----:B------:R-:W-:Y:S05]  /*3390*/  BSYNC B1 ;  /* 0x0000000000017941 */ /* 0x000fea0003800000 */
.L_x_44:
[----:B-----5:R-:W-:Y:S01]  /*33a0*/  IMAD.U32 R60, R116, 0x10000, RZ ;  /* 0x00010000743c7824 */ /* 0x020fe200078e00ff */
[----:B------:R-:W-:Y:S01]  /*33b0*/  IADD3 R123, P0, R110, 0x80, RZ ;  /* 0x000000806e7b7810 */ /* 0x000fe20007f1e0ff */
[----:B------:R-:W-:Y:S01]  /*33c0*/  BSSY B1, `(.L_x_46) ;  /* 0x000000b000017945 */ /* 0x000fe20003800000 */
[----:B------:R-:W-:Y:S01]  /*33d0*/  ISETP.GT.AND P2, PT, R4, 0x10, PT ;  /* 0x000000100400780c */ /* 0x000fe20003f44270 */
[----:B------:R-:W-:Y:S02]  /*33e0*/  FMUL R60, R60, R91 ;  /* 0x0000005b3c3c7220 */ /* 0x000fe40000400000 */
[----:B------:R-:W-:Y:S01]  /*33f0*/  IMAD.X R111, RZ, RZ, R111, P0 ;  /* 0x000000ffff6f7224 */ /* 0x000fe200000e066f */
[----:B------:R-:W-:Y:S01]  /*3400*/  ISETP.GT.AND P0, PT, R3, RZ, P2 ;  /* 0x000000ff0300720c */ /* 0x000fe20001704270 */
[----:B------:R-:W-:Y:S01]  /*3410*/  FFMA R60, R63, R90, R60 ;  /* 0x0000005a3f3c7223 */ /* 0x000fe2000000003c */
[----:B------:R-:W-:-:S04]  /*3420*/  P2R R121, PR, RZ, 0x4 ;  /* 0x00000004ff797803 */ /* 0x000fc80000000000 */
[----:B------:R-:W-:-:S05]  /*3430*/  F2FP.BF16.F32.PACK_AB R60, RZ, R60 ;  /* 0x0000003cff3c723e */ /* 0x000fca00000010ff */
[----:B------:R0:W-:Y:S02]  /*3440*/  @P1 STG.E.U16 desc[UR36][R58.64+0x12], R60 ;  /* 0x0000123c3a001986 */ /* 0x0001e4000c101524 */
[----:B------:R-:W-:Y:S05]  /*3450*/  @!P0 BRA `(.L_x_47) ;  /* 0x0000000000048947 */ /* 0x000fea0003800000 */
[----:B------:R0:W5:Y:S02]  /*3460*/  LDG.E.LTC128B.U16 R116, desc[UR36][R8.64+0x20] ;  /* 0x0000202408747981 */ /* 0x000164000c1e1520 */
.L_x_47:
[----:B------:R-:W-:Y:S05]  /*3470*/  BSYNC B1 ;  /* 0x0000000000017941 */ /* 0x000fea0003800000 */
.L_x_46:
[----:B0----5:R-:W-:Y:S01]  /*3480*/  IMAD.U32 R60, R116, 0x10000, RZ ;  /* 0x00010000743c7824 */ /* 0x021fe200078e00ff */
[----:B------:R-:W-:Y:S01]  /*3490*/  ISETP.GT.AND P1, PT, R4, 0x11, PT ;  /* 0x000000110400780c */ /* 0x000fe20003f24270 */
[-C--:B------:R-:W-:Y:S01]  /*34a0*/  IMAD.WIDE.U32 R62, R123, R108.reuse, R10 ;  /* 0x0000006c7b3e7225 */ /* 0x080fe200078e000a */
[----:B------:R-:W-:Y:S03]  /*34b0*/  BSSY B1, `(.L_x_48) ;  /* 0x0000021000017945 */ /* 0x000fe60003800000 */
[----:B------:R-:W-:Y:S01]  /*34c0*/  FMUL R61, R60, R91 ;  /* 0x0000005b3c3d7220 */ /* 0x000fe20000400000 */
[----:B------:R-:W-:-:S03]  /*34d0*/  IMAD R60, R111, R108, RZ ;  /* 0x0000006c6f3c7224 */ /* 0x000fc600078e02ff */
[----:B------:R-:W-:Y:S01]  /*34e0*/  FFMA R61, R64, R90, R61 ;  /* 0x0000005a403d7223 */ /* 0x000fe2000000003d */
[----:B------:R-:W-:-:S04]  /*34f0*/  IMAD R107, R123, R109, R60 ;  /* 0x0000006d7b6b7224 */ /* 0x000fc800078e023c */
[----:B------:R-:W-:Y:S01]  /*3500*/  F2FP.BF16.F32.PACK_AB R61, RZ, R61 ;  /* 0x0000003dff3d723e */ /* 0x000fe200000010ff */
[----:B------:R-:W-:-:S03]  /*3510*/  IMAD.IADD R63, R107, 0x1, R63 ;  /* 0x000000016b3f7824 */ /* 0x000fc600078e023f */
[----:B------:R-:W-:Y:S01]  /*3520*/  PRMT R64, R61, 0x7610, R64 ;  /* 0x000076103d407816 */ /* 0x000fe20000000040 */
[----:B------:R-:W-:-:S04]  /*3530*/  IMAD.WIDE.U32 R60, R123, R108, R104 ;  /* 0x0000006c7b3c7225 */ /* 0x000fc800078e0068 */
[----:B------:R0:W-:Y:S01]  /*3540*/  @P0 STG.E.U16 desc[UR36][R20.64+0x20], R64 ;  /* 0x0000204014000986 */ /* 0x0001e2000c101524 */
[----:B------:R-:W-:Y:S01]  /*3550*/  IMAD.WIDE.U32 R110, R23, R14, R62 ;  /* 0x0000000e176e7225 */ /* 0x000fe200078e003e */
[----:B------:R-:W-:-:S03]  /*3560*/  LEA R62, P0, R60, R12, 0x1 ;  /* 0x0000000c3c3e7211 */ /* 0x000fc600078008ff */
[----:B------:R-:W-:Y:S02]  /*3570*/  IMAD.IADD R61, R61, 0x1, R107 ;  /* 0x000000013d3d7824 */ /* 0x000fe400078e026b */
[----:B------:R-:W-:-:S03]  /*3580*/  IMAD.WIDE.U32 R108, R123, R108, R114 ;  /* 0x0000006c7b6c7225 */ /* 0x000fc600078e0072 */
[----:B------:R-:W-:Y:S01]  /*3590*/  LEA.HI.X R63, R60, R13, R61, 0x1, P0 ;  /* 0x0000000d3c3f7211 */ /* 0x000fe200000f0c3d */
[----:B------:R-:W-:Y:S01]  /*35a0*/  IMAD.IADD R61, R103, 0x1, R111 ;  /* 0x00000001673d7824 */ /* 0x000fe200078e026f */
[----:B------:R-:W-:Y:S01]  /*35b0*/  LEA R60, P0, R110, R12, 0x1 ;  /* 0x0000000c6e3c7211 */ /* 0x000fe200078008ff */
[----:B------:R-:W-:-:S03]  /*35c0*/  IMAD.IADD R107, R107, 0x1, R109 ;  /* 0x000000016b6b7824 */ /* 0x000fc600078e026d */
[----:B------:R-:W-:Y:S02]  /*35d0*/  LEA.HI.X R61, R110, R13, R61, 0x1, P0 ;  /* 0x0000000d6e3d7211 */ /* 0x000fe400000f0c3d */
[----:B------:R-:W-:-:S05]  /*35e0*/  IADD3 R106, P0, R106, R108, RZ ;  /* 0x0000006c6a6a7210 */ /* 0x000fca0007f1e0ff */
[----:B0-----:R-:W-:Y:S01]  /*35f0*/  IMAD.X R64, R107, 0x1, R105, P0 ;  /* 0x000000016b407824 */ /* 0x001fe200000e0669 */
[----:B------:R-:W-:-:S05]  /*3600*/  IADD3 R104, P0, R10, R108, RZ ;  /* 0x0000006c0a687210 */ /* 0x000fca0007f1e0ff */
[----:B------:R-:W-:Y:S01]  /*3610*/  IMAD.X R105, R11, 0x1, R107, P0 ;  /* 0x000000010b697824 */ /* 0x000fe200000e066b */
[----:B------:R-:W-:Y:S01]  /*3620*/  LEA R10, P0, R106, R12, 0x1 ;  /* 0x0000000c6a0a7211 */ /* 0x000fe200078008ff */
[----:B------:R-:W-:-:S03]  /*3630*/  IMAD.WIDE.U32 R104, R23, R14, R104 ;  /* 0x0000000e17687225 */ /* 0x000fc600078e0068 */
[----:B------:R-:W-:Y:S01]  /*3640*/  LEA.HI.X R11, R106, R13, R64, 0x1, P0 ;  /* 0x0000000d6a0b7211 */ /* 0x000fe200000f0c40 */
[----:B------:R-:W-:Y:S01]  /*3650*/  IMAD.IADD R103, R103, 0x1, R105 ;  /* 0x0000000167677824 */ /* 0x000fe200078e0269 */
[----:B------:R-:W-:-:S04]  /*3660*/  LEA R12, P0, R104, R12, 0x1 ;  /* 0x0000000c680c7211 */ /* 0x000fc800078008ff */
[----:B------:R-:W-:Y:S02]  /*3670*/  LEA.HI.X R13, R104, R13, R103, 0x1, P0 ;  /* 0x0000000d680d7211 */ /* 0x000fe400000f0c67 */
[----:B------:R-:W-:Y:S02]  /*3680*/  ISETP.GT.AND P0, PT, R3, RZ, P1 ;  /* 0x000000ff0300720c */ /* 0x000fe40000f04270 */
[----:B------:R-:W-:-:S11]  /*3690*/  P2R R103, PR, RZ, 0x2 ;  /* 0x00000002ff677803 */ /* 0x000fd60000000000 */
[----:B------:R-:W-:Y:S05]  /*36a0*/  @!P0 BRA `(.L_x_49) ;  /* 0x0000000000048947 */ /* 0x000fea0003800000 */
[----:B------:R0:W5:Y:S02]  /*36b0*/  LDG.E.LTC128B.U16 R116, desc[UR36][R8.64+0x22] ;  /* 0x0000222408747981 */ /* 0x000164000c1e1520 */
.L_x_49:
[----:B------:R-:W-:Y:S05]  /*36c0*/  BSYNC B1 ;  /* 0x0000000000017941 */ /* 0x000fea0003800000 */
.L_x_48:
[----:B-----5:R-:W-:Y:S01]  /*36d0*/  IMAD.U32 R14, R116, 0x10000, RZ ;  /* 0x00010000740e7824 */ /* 0x020fe200078e00ff */
[----:B------:R-:W-:Y:S03]  /*36e0*/  BSSY B1, `(.L_x_50) ;  /* 0x0000008000017945 */ /* 0x000fe60003800000 */
[----:B------:R-:W-:-:S04]  /*36f0*/  FMUL R14, R14, R91 ;  /* 0x0000005b0e0e7220 */ /* 0x000fc80000400000 */
[----:B------:R-:W-:-:S05]  /*3700*/  FFMA R14, R65, R90, R14 ;  /* 0x0000005a410e7223 */ /* 0x000fca000000000e */
[----:B------:R-:W-:-:S05]  /*3710*/  F2FP.BF16.F32.PACK_AB R14, RZ, R14 ;  /* 0x0000000eff0e723e */ /* 0x000fca00000010ff */
[----:B------:R0:W-:Y:S01]  /*3720*/  @P0 STG.E.U16 desc[UR36][R20.64+0x22], R14 ;  /* 0x0000220e14000986 */ /* 0x0001e2000c101524 */
[----:B------:R-:W-:-:S13]  /*3730*/  ISETP.GT.AND P0, PT, R3, 0x8, P2 ;  /* 0x000000080300780c */ /* 0x000fda0001704270 */
[----:B0-----:R-:W-:Y:S05]  /*3740*/  @!P0 BRA `(.L_x_51) ;  /* 0x0000000000048947 */ /* 0x001fea0003800000 */
[----:B------:R0:W5:Y:S02]  /*3750*/  LDG.E.LTC128B.U16 R116, desc[UR36][R56.64+0x20] ;  /* 0x0000202438747981 */ /* 0x000164000c1e1520 */
.L_x_51:
[----:B------:R-:W-:Y:S05]  /*3760*/  BSYNC B1 ;  /* 0x0000000000017941 */ /* 0x000fea0003800000 */
.L_x_50:
        /* <DEDUP_REMOVED lines=9> */
.L_x_53:
[----:B------:R-:W-:Y:S05]  /*3800*/  BSYNC B1 ;  /* 0x0000000000017941 */ /* 0x000fea0003800000 */
.L_x_52:
[----:B-----5:R-:W-:Y:S01]  /*3810*/  IMAD.U32 R14, R116, 0x10000, RZ ;  /* 0x00010000740e7824 */ /* 0x020fe200078e00ff */
[----:B------:R-:W-:Y:S01]  /*3820*/  ISETP.GT.AND P2, PT, R4, 0x18, PT ;  /* 0x000000180400780c */ /* 0x000fe20003f44270 */
[----:B------:R-:W-:Y:S02]  /*3830*/  BSSY B1, `(.L_x_54) ;  /* 0x0000009000017945 */ /* 0x000fe40003800000 */
[----:B------:R-:W-:Y:S01]  /*3840*/  FMUL R14, R14, R91 ;  /* 0x0000005b0e0e7220 */ /* 0x000fe20000400000 */
[----:B------:R-:W-:-:S03]  /*3850*/  P2R R104, PR, RZ, 0x4 ;  /* 0x00000004ff687803 */ /* 0x000fc60000000000 */
[----:B------:R-:W-:-:S05]  /*3860*/  FFMA R14, R67, R90, R14 ;  /* 0x0000005a430e7223 */ /* 0x000fca000000000e */
[----:B------:R-:W-:-:S05]  /*3870*/  F2FP.BF16.F32.PACK_AB R14, RZ, R14 ;  /* 0x0000000eff0e723e */ /* 0x000fca00000010ff */
[----:B------:R0:W-:Y:S01]  /*3880*/  @P0 STG.E.U16 desc[UR36][R58.64+0x22], R14 ;  /* 0x0000220e3a000986 */ /* 0x0001e2000c101524 */
[----:B------:R-:W-:-:S13]  /*3890*/  ISETP.GT.AND P0, PT, R3, RZ, P2 ;  /* 0x000000ff0300720c */ /* 0x000fda0001704270 */
[----:B0-----:R-:W-:Y:S05]  /*38a0*/  @!P0 BRA `(.L_x_55) ;  /* 0x0000000000048947 */ /* 0x001fea0003800000 */
[----:B------:R0:W5:Y:S02]  /*38b0*/  LDG.E.LTC128B.U16 R116, desc[UR36][R8.64+0x30] ;  /* 0x0000302408747981 */ /* 0x000164000c1e1520 */
.L_x_55:
[----:B------:R-:W-:Y:S05]  /*38c0*/  BSYNC B1 ;  /* 0x0000000000017941 */ /* 0x000fea0003800000 */
.L_x_54:
[----:B-----5:R-:W-:Y:S01]  /*38d0*/  IMAD.U32 R14, R116, 0x10000, RZ ;  /* 0x00010000740e7824 */ /* 0x020fe200078e00ff */
[----:B------:R-:W-:Y:S01]  /*38e0*/  ISETP.GT.AND P1, PT, R4, 0x19, PT ;  /* 0x000000190400780c */ /* 0x000fe20003f24270 */
[----:B------:R-:W-:Y:S02]  /*38f0*/  BSSY B1, `(.L_x_56) ;  /* 0x0000009000017945 */ /* 0x000fe40003800000 */
[----:B------:R-:W-:-:S04]  /*3900*/  FMUL R23, R14, R91 ;  /* 0x0000005b0e177220 */ /* 0x000fc80000400000 */
[----:B------:R-:W-:Y:S01]  /*3910*/  FFMA R23, R68, R90, R23 ;  /* 0x0000005a44177223 */ /* 0x000fe20000000017 */
[----:B------:R-:W-:-:S04]  /*3920*/  P2R R68, PR, RZ, 0x2 ;  /* 0x00000002ff447803 */ /* 0x000fc80000000000 */
[----:B------:R-:W-:-:S05]  /*3930*/  F2FP.BF16.F32.PACK_AB R23, RZ, R23 ;  /* 0x00000017ff17723e */ /* 0x000fca00000010ff */
[----:B------:R0:W-:Y:S01]  /*3940*/  @P0 STG.E.U16 desc[UR36][R20.64+0x30], R23 ;  /* 0x0000301714000986 */ /* 0x0001e2000c101524 */
[----:B------:R-:W-:-:S13]  /*3950*/  ISETP.GT.AND P0, PT, R3, RZ, P1 ;  /* 0x000000ff0300720c */ /* 0x000fda0000f04270 */
[----:B0-----:R-:W-:Y:S05]  /*3960*/  @!P0 BRA `(.L_x_57) ;  /* 0x0000000000048947 */ /* 0x001fea0003800000 */
[----:B------:R0:W5:Y:S02]  /*3970*/  LDG.E.LTC128B.U16 R116, desc[UR36][R8.64+0x32] ;  /* 0x0000322408747981 */ /* 0x000164000c1e1520 */
.L_x_57:
[----:B------:R-:W-:Y:S05]  /*3980*/  BSYNC B1 ;  /* 0x0000000000017941 */ /* 0x000fea0003800000 */
.L_x_56:
        /* <DEDUP_REMOVED lines=9> */
.L_x_59:
[----:B------:R-:W-:Y:S05]  /*3a20*/  BSYNC B1 ;  /* 0x0000000000017941 */ /* 0x000fea0003800000 */
.L_x_58:
        /* <DEDUP_REMOVED lines=9> */
.L_x_61:
[----:B------:R-:W-:Y:S05]  /*3ac0*/  BSYNC B1 ;  /* 0x0000000000017941 */ /* 0x000fea0003800000 */
.L_x_60:
        /* <DEDUP_REMOVED lines=11> */
.L_x_63:
[----:B------:R-:W-:Y:S05]  /*3b80*/  BSYNC B1 ;  /* 0x0000000000017941 */ /* 0x000fea0003800000 */
.L_x_62:
        /* <DEDUP_REMOVED lines=11> */
.L_x_65:
[----:B------:R-:W-:Y:S05]  /*3c40*/  BSYNC B1 ;  /* 0x0000000000017941 */ /* 0x000fea0003800000 */
.L_x_64:
        /* <DEDUP_REMOVED lines=9> */
.L_x_67:
[----:B------:R-:W-:Y:S05]  /*3ce0*/  BSYNC B1 ;  /* 0x0000000000017941 */ /* 0x000fea0003800000 */
.L_x_66:
        /* <DEDUP_REMOVED lines=9> */
.L_x_69:
[----:B------:R-:W-:Y:S05]  /*3d80*/  BSYNC B1 ;  /* 0x0000000000017941 */ /* 0x000fea0003800000 */
.L_x_68:
        /* <DEDUP_REMOVED lines=11> */
.L_x_71:
[----:B------:R-:W-:Y:S05]  /*3e40*/  BSYNC B1 ;  /* 0x0000000000017941 */ /* 0x000fea0003800000 */
.L_x_70:
        /* <DEDUP_REMOVED lines=11> */
.L_x_73:
[----:B------:R-:W-:Y:S05]  /*3f00*/  BSYNC B1 ;  /* 0x0000000000017941 */ /* 0x000fea0003800000 */
.L_x_72:
        /* <DEDUP_REMOVED lines=9> */
.L_x_75:
[----:B------:R-:W-:Y:S05]  /*3fa0*/  BSYNC B1 ;  /* 0x0000000000017941 */ /* 0x000fea0003800000 */
.L_x_74:
        /* <DEDUP_REMOVED lines=9> */
.L_x_77:
[----:B------:R-:W-:Y:S05]  /*4040*/  BSYNC B1 ;  /* 0x0000000000017941 */ /* 0x000fea0003800000 */
.L_x_76:
[----:B-----5:R-:W-:Y:S01]  /*4050*/  IMAD.U32 R14, R116, 0x10000, RZ ;  /* 0x00010000740e7824 */ /* 0x020fe200078e00ff */
[----:B------:R-:W-:Y:S01]  /*4060*/  ISETP.GT.AND P3, PT, R4, 0x30, PT ;  /* 0x000000300400780c */ /* 0x000fe20003f64270 */
[----:B------:R-:W-:Y:S02]  /*4070*/  BSSY B1, `(.L_x_78) ;  /* 0x0000008000017945 */ /* 0x000fe40003800000 */
[----:B------:R-:W-:-:S04]  /*4080*/  FMUL R14, R14, R91 ;  /* 0x0000005b0e0e7220 */ /* 0x000fc80000400000 */
[----:B------:R-:W-:-:S05]  /*4090*/  FFMA R14, R79, R90, R14 ;  /* 0x0000005a4f0e7223 */ /* 0x000fca000000000e */
[----:B------:R-:W-:-:S05]  /*40a0*/  F2FP.BF16.F32.PACK_AB R14, RZ, R14 ;  /* 0x0000000eff0e723e */ /* 0x000fca00000010ff */
[----:B------:R0:W-:Y:S01]  /*40b0*/  @P0 STG.E.U16 desc[UR36][R58.64+0x52], R14 ;  /* 0x0000520e3a000986 */ /* 0x0001e2000c101524 */
[----:B------:R-:W-:-:S13]  /*40c0*/  ISETP.GT.AND P0, PT, R3, RZ, P3 ;  /* 0x000000ff0300720c */ /* 0x000fda0001f04270 */
[----:B0-----:R-:W-:Y:S05]  /*40d0*/  @!P0 BRA `(.L_x_79) ;  /* 0x0000000000048947 */ /* 0x001fea0003800000 */
[----:B------:R0:W5:Y:S02]  /*40e0*/  LDG.E.LTC128B.U16 R116, desc[UR36][R8.64+0x60] ;  /* 0x0000602408747981 */ /* 0x000164000c1e1520 */
.L_x_79:
[----:B------:R-:W-:Y:S05]  /*40f0*/  BSYNC B1 ;  /* 0x0000000000017941 */ /* 0x000fea0003800000 */
.L_x_78:
        /* <DEDUP_REMOVED lines=10> */
.L_x_81:
[----:B------:R-:W-:Y:S05]  /*41a0*/  BSYNC B1 ;  /* 0x0000000000017941 */ /* 0x000fea0003800000 */
.L_x_80:
        /* <DEDUP_REMOVED lines=9> */
.L_x_83:
[----:B------:R-:W-:Y:S05]  /*4240*/  BSYNC B1 ;  /* 0x0000000000017941 */ /* 0x000fea0003800000 */
.L_x_82:
        /* <DEDUP_REMOVED lines=9> */
.L_x_85:
[----:B------:R-:W-:Y:S05]  /*42e0*/  BSYNC B1 ;  /* 0x0000000000017941 */ /* 0x000fea0003800000 */
.L_x_84:
        /* <DEDUP_REMOVED lines=10> */
.L_x_87:
[----:B------:R-:W-:Y:S05]  /*4390*/  BSYNC B1 ;  /* 0x0000000000017941 */ /* 0x000fea0003800000 */
.L_x_86:
[----:B-----5:R-:W-:Y:S01]  /*43a0*/  IMAD.U32 R14, R116, 0x10000, RZ ;  /* 0x00010000740e7824 */ /* 0x020fe200078e00ff */
[----:B------:R-:W-:Y:S03]  /*43b0*/  BSSY B1, `(.L_x_88) ;  /* 0x000000f000017945 */ /* 0x000fe60003800000 */
[----:B------:R-:W-:-:S04]  /*43c0*/  FMUL R23, R14, R91 ;  /* 0x0000005b0e177220 */ /* 0x000fc80000400000 */
[----:B------:R-:W-:-:S05]  /*43d0*/  FFMA R23, R84, R90, R23 ;  /* 0x0000005a54177223 */ /* 0x000fca0000000017 */
[----:B------:R-:W-:-:S05]  /*43e0*/  F2FP.BF16.F32.PACK_AB R23, RZ, R23 ;  /* 0x00000017ff17723e */ /* 0x000fca00000010ff */
[----:B------:R0:W-:Y:S01]  /*43f0*/  @P0 STG.E.U16 desc[UR36][R20.64+0x70], R23 ;  /* 0x0000701714000986 */ /* 0x0001e2000c101524 */
[----:B------:R-:W-:-:S05]  /*4400*/  IADD3 R64, P0, R15, R112, RZ ;  /* 0x000000700f407210 */ /* 0x000fca0007f1e0ff */
[----:B------:R-:W-:Y:S01]  /*4410*/  IMAD.X R65, R5, 0x1, R113, P0 ;  /* 0x0000000105417824 */ /* 0x000fe200000e0671 */
[----:B------:R-:W-:-:S05]  /*4420*/  IADD3 R66, P0, R15, R112, RZ ;  /* 0x000000700f427210 */ /* 0x000fca0007f1e0ff */
[----:B------:R-:W-:Y:S01]  /*4430*/  IMAD.X R67, R5, 0x1, R113, P0 ;  /* 0x0000000105437824 */ /* 0x000fe200000e0671 */
[----:B------:R-:W-:-:S05]  /*4440*/  IADD3 R14, P0, R15, R20, RZ ;  /* 0x000000140f0e7210 */ /* 0x000fca0007f1e0ff */
[----:B------:R-:W-:Y:S01]  /*4450*/  IMAD.X R15, R5, 0x1, R21, P0 ;  /* 0x00000001050f7824 */ /* 0x000fe200000e0615 */
[----:B------:R-:W-:-:S04]  /*4460*/  ISETP.GT.AND P0, PT, R4, 0x39, PT ;  /* 0x000000390400780c */ /* 0x000fc80003f04270 */
[----:B------:R-:W-:-:S13]  /*4470*/  ISETP.GT.AND P4, PT, R3, RZ, P0 ;  /* 0x000000ff0300720c */ /* 0x000fda0000784270 */
[----:B0-----:R-:W-:Y:S05]  /*4480*/  @!P4 BRA `(.L_x_89) ;  /* 0x000000000004c947 */ /* 0x001fea0003800000 */
[----:B------:R0:W5:Y:S02]  /*4490*/  LDG.E.LTC128B.U16 R116, desc[UR36][R8.64+0x72] ;  /* 0x0000722408747981 */ /* 0x000164000c1e1520 */
.L_x_89:
[----:B------:R-:W-:Y:S05]  /*44a0*/  BSYNC B1 ;  /* 0x0000000000017941 */ /* 0x000fea0003800000 */
.L_x_88:
        /* <DEDUP_REMOVED lines=9> */
.L_x_91:
[----:B------:R-:W-:Y:S05]  /*4540*/  BSYNC B1 ;  /* 0x0000000000017941 */ /* 0x000fea0003800000 */
.L_x_90:
        /* <DEDUP_REMOVED lines=9> */
.L_x_93:
[----:B------:R-:W-:Y:S05]  /*45e0*/  BSYNC B1 ;  /* 0x0000000000017941 */ /* 0x000fea0003800000 */
.L_x_92:
[----:B-----5:R-:W-:-:S04]  /*45f0*/  IMAD.U32 R4, R116, 0x10000, RZ ;  /* 0x0001000074047824 */ /* 0x020fc800078e00ff */
[----:B------:R-:W-:-:S04]  /*4600*/  FMUL R4, R4, R91 ;  /* 0x0000005b04047220 */ /* 0x000fc80000400000 */
[----:B------:R-:W-:-:S05]  /*4610*/  FFMA R4, R87, R90, R4 ;  /* 0x0000005a57047223 */ /* 0x000fca0000000004 */
[----:B------:R-:W-:-:S04]  /*4620*/  F2FP.BF16.F32.PACK_AB R4, RZ, R4 ;  /* 0x00000004ff04723e */ /* 0x000fc800000010ff */
[----:B-1-34-:R-:W-:-:S05]  /*4630*/  PRMT R8, R4, 0x7610, R8 ;  /* 0x0000761004087816 */ /* 0x01afca0000000008 */
[----:B------:R1:W-:Y:S01]  /*4640*/  @P4 STG.E.U16 desc[UR36][R58.64+0x72], R8 ;  /* 0x000072083a004986 */ /* 0x0003e2000c101524 */
[----:B------:R-:W-:-:S13]  /*4650*/  ISETP.GT.AND P4, PT, R3, 0x80, P6 ;  /* 0x000000800300780c */ /* 0x000fda0003784270 */
[----:B------:R-:W3:Y:S01]  /*4660*/  @P4 LDG.E.LTC128B.U16 R116, desc[UR36][R62.64] ;  /* 0x000000243e744981 */ /* 0x000ee2000c1e1520 */
[----:B------:R-:W-:Y:S01]  /*4670*/  BSSY B1, `(.L_x_94) ;  /* 0x000000a000017945 */ /* 0x000fe20003800000 */
[----:B---3--:R-:W-:-:S04]  /*4680*/  IMAD.U32 R4, R116, 0x10000, RZ ;  /* 0x0001000074047824 */ /* 0x008fc800078e00ff */
[----:B------:R-:W-:-:S04]  /*4690*/  FMUL R5, R4, R91 ;  /* 0x0000005b04057220 */ /* 0x000fc80000400000 */
[----:B------:R-:W-:-:S05]  /*46a0*/  FFMA R5, R24, R90, R5 ;  /* 0x0000005a18057223 */ /* 0x000fca0000000005 */
[----:B------:R-:W-:-:S05]  /*46b0*/  F2FP.BF16.F32.PACK_AB R5, RZ, R5 ;  /* 0x00000005ff05723e */ /* 0x000fca00000010ff */
[----:B------:R1:W-:Y:S01]  /*46c0*/  @P4 STG.E.U16 desc[UR36][R14.64], R5 ;  /* 0x000000050e004986 */ /* 0x0003e2000c101524 */
[----:B------:R-:W-:-:S04]  /*46d0*/  ISETP.NE.AND P4, PT, R119, RZ, PT ;  /* 0x000000ff7700720c */ /* 0x000fc80003f85270 */
[----:B------:R-:W-:-:S13]  /*46e0*/  ISETP.GT.AND P4, PT, R3, 0x80, P4 ;  /* 0x000000800300780c */ /* 0x000fda0002784270 */
[----:B-1----:R-:W-:Y:S05]  /*46f0*/  @!P4 BRA `(.L_x_95) ;  /* 0x000000000004c947 */ /* 0x002fea0003800000 */
[----:B------:R1:W5:Y:S02]  /*4700*/  LDG.E.LTC128B.U16 R116, desc[UR36][R60.64+0x2] ;  /* 0x000002243c747981 */ /* 0x000364000c1e1520 */
.L_x_95:
[----:B------:R-:W-:Y:S05]  /*4710*/  BSYNC B1 ;  /* 0x0000000000017941 */ /* 0x000fea0003800000 */
.L_x_94:
[----:B-----5:R-:W-:Y:S01]  /*4720*/  IMAD.U32 R4, R116, 0x10000, RZ ;  /* 0x0001000074047824 */ /* 0x020fe200078e00ff */
[----:B------:R-:W-:Y:S01]  /*4730*/  ISETP.GT.AND P6, PT, R3, 0x88, P6 ;  /* 0x000000880300780c */ /* 0x000fe200037c4270 */
[----:B------:R-:W-:Y:S01]  /*4740*/  @P4 IMAD.MOV.U32 R5, RZ, RZ, R15 ;  /* 0x000000ffff054224 */ /* 0x000fe200078e000f */
[----:B------:R-:W-:Y:S01]  /*4750*/  BSSY B1, `(.L_x_96) ;  /* 0x0000009000017945 */ /* 0x000fe20003800000 */
[----:B------:R-:W-:-:S04]  /*4760*/  FMUL R4, R4, R91 ;  /* 0x0000005b04047220 */ /* 0x000fc80000400000 */
[----:B------:R-:W-:-:S05]  /*4770*/  FFMA R4, R25, R90, R4 ;  /* 0x0000005a19047223 */ /* 0x000fca0000000004 */
[----:B------:R-:W-:-:S04]  /*4780*/  F2FP.BF16.F32.PACK_AB R4, RZ, R4 ;  /* 0x00000004ff04723e */ /* 0x000fc800000010ff */
[----:B------:R-:W-:Y:S01]  /*4790*/  PRMT R8, R4, 0x7610, R8 ;  /* 0x0000761004087816 */ /* 0x000fe20000000008 */
[----:B------:R-:W-:-:S05]  /*47a0*/  @P4 IMAD.MOV.U32 R4, RZ, RZ, R14 ;  /* 0x000000ffff044224 */ /* 0x000fca00078e000e */
[----:B------:R3:W-:Y:S01]  /*47b0*/  @P4 STG.E.U16 desc[UR36][R4.64+0x2], R8 ;  /* 0x0000020804004986 */ /* 0x0007e2000c101524 */
[----:B------:R-:W-:Y:S05]  /*47c0*/  @!P6 BRA `(.L_x_97) ;  /* 0x000000000004e947 */ /* 0x000fea0003800000 */
[----:B------:R4:W5:Y:S02]  /*47d0*/  LDG.E.LTC128B.U16 R116, desc[UR36][R10.64] ;  /* 0x000000240a747981 */ /* 0x000964000c1e1520 */
.L_x_97:
[----:B------:R-:W-:Y:S05]  /*47e0*/  BSYNC B1 ;  /* 0x0000000000017941 */ /* 0x000fea0003800000 */
.L_x_96:
[----:B---3-5:R-:W-:Y:S01]  /*47f0*/  IMAD.U32 R4, R116, 0x10000, RZ ;  /* 0x0001000074047824 */ /* 0x028fe200078e00ff */
[----:B------:R-:W-:Y:S01]  /*4800*/  ISETP.NE.AND P4, PT, R119, RZ, PT ;  /* 0x000000ff7700720c */ /* 0x000fe20003f85270 */
[----:B------:R-:W-:Y:S02]  /*4810*/  BSSY B1, `(.L_x_98) ;  /* 0x0000008000017945 */ /* 0x000fe40003800000 */
[----:B------:R-:W-:Y:S01]  /*4820*/  FMUL R5, R4, R91 ;  /* 0x0000005b04057220 */ /* 0x000fe20000400000 */
[----:B------:R-:W-:-:S03]  /*4830*/  ISETP.GT.AND P4, PT, R3, 0x88, P4 ;  /* 0x000000880300780c */ /* 0x000fc60002784270 */
[----:B------:R-:W-:-:S05]  /*4840*/  FFMA R5, R26, R90, R5 ;  /* 0x0000005a1a057223 */ /* 0x000fca0000000005 */
[----:B------:R-:W-:-:S05]  /*4850*/  F2FP.BF16.F32.PACK_AB R5, RZ, R5 ;  /* 0x00000005ff05723e */ /* 0x000fca00000010ff */
[----:B------:R3:W-:Y:S01]  /*4860*/  @P6 STG.E.U16 desc[UR36][R64.64], R5 ;  /* 0x0000000540006986 */ /* 0x0007e2000c101524 */
[----:B------:R-:W-:Y:S05]  /*4870*/  @!P4 BRA `(.L_x_99) ;  /* 0x000000000004c947 */ /* 0x000fea0003800000 */
[----:B------:R0:W5:Y:S02]  /*4880*/  LDG.E.LTC128B.U16 R116, desc[UR36][R12.64+0x2] ;  /* 0x000002240c747981 */ /* 0x000164000c1e1520 */
.L_x_99:
[----:B------:R-:W-:Y:S05]  /*4890*/  BSYNC B1 ;  /* 0x0000000000017941 */ /* 0x000fea0003800000 */
.L_x_98:
[----:B-----5:R-:W-:Y:S01]  /*48a0*/  IMAD.U32 R4, R116, 0x10000, RZ ;  /* 0x0001000074047824 */ /* 0x020fe200078e00ff */
[----:B------:R-:W-:Y:S01]  /*48b0*/  ISETP.NE.AND P6, PT, R117, RZ, PT ;  /* 0x000000ff7500720c */ /* 0x000fe20003fc5270 */
[----:B------:R-:W-:Y:S02]  /*48c0*/  BSSY B1, `(.L_x_100) ;  /* 0x0000008000017945 */ /* 0x000fe40003800000 */
[----:B------:R-:W-:-:S04]  /*48d0*/  FMUL R4, R4, R91 ;  /* 0x0000005b04047220 */ /* 0x000fc80000400000 */
[----:B------:R-:W-:-:S05]  /*48e0*/  FFMA R4, R27, R90, R4 ;  /* 0x0000005a1b047223 */ /* 0x000fca0000000004 */
[----:B------:R-:W-:-:S05]  /*48f0*/  F2FP.BF16.F32.PACK_AB R4, RZ, R4 ;  /* 0x00000004ff04723e */ /* 0x000fca00000010ff */
[----:B------:R0:W-:Y:S01]  /*4900*/  @P4 STG.E.U16 desc[UR36][R66.64+0x2], R4 ;  /* 0x0000020442004986 */ /* 0x0001e2000c101524 */
[----:B------:R-:W-:-:S13]  /*4910*/  ISETP.GT.AND P4, PT, R3, 0x80, P6 ;  /* 0x000000800300780c */ /* 0x000fda0003784270 */
[----:B0-----:R-:W-:Y:S05]  /*4920*/  @!P4 BRA `(.L_x_101) ;  /* 0x000000000004c947 */ /* 0x001fea0003800000 */
[----:B------:R0:W5:Y:S02]  /*4930*/  LDG.E.LTC128B.U16 R116, desc[UR36][R60.64+0x10] ;  /* 0x000010243c747981 */ /* 0x000164000c1e1520 */
.L_x_101:
[----:B------:R-:W-:Y:S05]  /*4940*/  BSYNC B1 ;  /* 0x0000000000017941 */ /* 0x000fea0003800000 */
.L_x_100:
[----:B-----5:R-:W-:Y:S01]  /*4950*/  IMAD.U32 R4, R116, 0x10000, RZ ;  /* 0x0001000074047824 */ /* 0x020fe200078e00ff */
[----:B------:R-:W-:Y:S01]  /*4960*/  ISETP.NE.AND P6, PT, R120, RZ, PT ;  /* 0x000000ff7800720c */ /* 0x000fe20003fc5270 */
[----:B------:R-:W-:Y:S02]  /*4970*/  BSSY B1, `(.L_x_102) ;  /* 0x000000b000017945 */ /* 0x000fe40003800000 */
[----:B---3--:R-:W-:Y:S01]  /*4980*/  FMUL R5, R4, R91 ;  /* 0x0000005b04057220 */ /* 0x008fe20000400000 */
[----:B------:R-:W-:-:S03]  /*4990*/  @P4 IMAD.MOV.U32 R4, RZ, RZ, R14 ;  /* 0x000000ffff044224 */ /* 0x000fc600078e000e */
[----:B------:R-:W-:-:S05]  /*49a0*/  FFMA R5, R28, R90, R5 ;  /* 0x0000005a1c057223 */ /* 0x000fca0000000005 */
[----:B------:R-:W-:-:S04]  /*49b0*/  F2FP.BF16.F32.PACK_AB R5, RZ, R5 ;  /* 0x00000005ff05723e */ /* 0x000fc800000010ff */
[----:B------:R-:W-:Y:S01]  /*49c0*/  PRMT R8, R5, 0x7610, R8 ;  /* 0x0000761005087816 */ /* 0x000fe20000000008 */
[----:B------:R-:W-:-:S05]  /*49d0*/  @P4 IMAD.MOV.U32 R5, RZ, RZ, R15 ;  /* 0x000000ffff054224 */ /* 0x000fca00078e000f */
[----:B------:R3:W-:Y:S01]  /*49e0*/  @P4 STG.E.U16 desc[UR36][R4.64+0x10], R8 ;  /* 0x0000100804004986 */ /* 0x0007e2000c101524 */
[----:B------:R-:W-:-:S13]  /*49f0*/  ISETP.GT.AND P4, PT, R3, 0x80, P6 ;  /* 0x000000800300780c */ /* 0x000fda0003784270 */
[----:B---3--:R-:W-:Y:S05]  /*4a00*/  @!P4 BRA `(.L_x_103) ;  /* 0x000000000004c947 */ /* 0x008fea0003800000 */
[----:B------:R3:W5:Y:S02]  /*4a10*/  LDG.E.LTC128B.U16 R116, desc[UR36][R60.64+0x12] ;  /* 0x000012243c747981 */ /* 0x000764000c1e1520 */
.L_x_103:
[----:B------:R-:W-:Y:S05]  /*4a20*/  BSYNC B1 ;  /* 0x0000000000017941 */ /* 0x000fea0003800000 */
.L_x_102:
[----:B-----5:R-:W-:Y:S01]  /*4a30*/  IMAD.U32 R4, R116, 0x10000, RZ ;  /* 0x0001000074047824 */ /* 0x020fe200078e00ff */
[----:B------:R-:W-:Y:S01]  /*4a40*/  BSSY B1, `(.L_x_104) ;  /* 0x000000c000017945 */ /* 0x000fe20003800000 */
[----:B------:R-:W-:Y:S02]  /*4a50*/  @P4 IMAD.MOV.U32 R5, RZ, RZ, R15 ;  /* 0x000000ffff054224 */ /* 0x000fe400078e000f */
[----:B------:R-:W-:-:S04]  /*4a60*/  FMUL R4, R4, R91 ;  /* 0x0000005b04047220 */ /* 0x000fc80000400000 */
[----:B------:R-:W-:-:S05]  /*4a70*/  FFMA R4, R29, R90, R4 ;  /* 0x0000005a1d047223 */ /* 0x000fca0000000004 */
[----:B------:R-:W-:-:S04]  /*4a80*/  F2FP.BF16.F32.PACK_AB R4, RZ, R4 ;  /* 0x00000004ff04723e */ /* 0x000fc800000010ff */
[----:B------:R-:W-:Y:S01]  /*4a90*/  PRMT R8, R4, 0x7610, R8 ;  /* 0x0000761004087816 */ /* 0x000fe20000000008 */
[----:B------:R-:W-:-:S05]  /*4aa0*/  @P4 IMAD.MOV.U32 R4, RZ, RZ, R14 ;  /* 0x000000ffff044224 */ /* 0x000fca00078e000e */
[----:B------:R0:W-:Y:S01]  /*4ab0*/  @P4 STG.E.U16 desc[UR36][R4.64+0x12], R8 ;  /* 0x0000120804004986 */ /* 0x0001e2000c101524 */
[----:B------:R-:W-:-:S04]  /*4ac0*/  ISETP.NE.AND P4, PT, R117, RZ, PT ;  /* 0x000000ff7500720c */ /* 0x000fc80003f85270 */
[----:B------:R-:W-:-:S13]  /*4ad0*/  ISETP.GT.AND P4, PT, R3, 0x88, P4 ;  /* 0x000000880300780c */ /* 0x000fda0002784270 */
[----:B0-----:R-:W-:Y:S05]  /*4ae0*/  @!P4 BRA `(.L_x_105) ;  /* 0x000000000004c947 */ /* 0x001fea0003800000 */
[----:B------:R0:W5:Y:S02]  /*4af0*/  LDG.E.LTC128B.U16 R116, desc[UR36][R12.64+0x10] ;  /* 0x000010240c747981 */ /* 0x000164000c1e1520 */
.L_x_105:
[----:B------:R-:W-:Y:S05]  /*4b00*/  BSYNC B1 ;  /* 0x0000000000017941 */ /* 0x000fea0003800000 */
.L_x_104:
        /* <DEDUP_REMOVED lines=9> */
.L_x_107:
[----:B------:R-:W-:Y:S05]  /*4ba0*/  BSYNC B1 ;  /* 0x0000000000017941 */ /* 0x000fea0003800000 */
.L_x_106:
[----:B-----5:R-:W-:Y:S01]  /*4bb0*/  IMAD.U32 R4, R116, 0x10000, RZ ;  /* 0x0001000074047824 */ /* 0x020fe200078e00ff */
[----:B------:R-:W-:Y:S01]  /*4bc0*/  ISETP.NE.AND P6, PT, R121, RZ, PT ;  /* 0x000000ff7900720c */ /* 0x000fe20003fc5270 */
        /* <DEDUP_REMOVED lines=8> */
[----:B------:R-:W-:-:S13]  /*4c50*/  ISETP.GT.AND P4, PT, R3, 0x80, P6 ;  /* 0x000000800300780c */ /* 0x000fda0003784270 */
[----:B0-----:R-:W-:Y:S05]  /*4c60*/  @!P4 BRA `(.L_x_109) ;  /* 0x000000000004c947 */ /* 0x001fea0003800000 */
[----:B------:R0:W5:Y:S02]  /*4c70*/  LDG.E.LTC128B.U16 R116, desc[UR36][R60.64+0x20] ;  /* 0x000020243c747981 */ /* 0x000164000c1e1520 */
.L_x_109:
[----:B------:R-:W-:Y:S05]  /*4c80*/  BSYNC B1 ;  /* 0x0000000000017941 */ /* 0x000fea0003800000 */
.L_x_108:
[----:B-----5:R-:W-:Y:S01]  /*4c90*/  IMAD.U32 R4, R116, 0x10000, RZ ;  /* 0x0001000074047824 */ /* 0x020fe200078e00ff */
[----:B------:R-:W-:Y:S01]  /*4ca0*/  ISETP.NE.AND P6, PT, R103, RZ, PT ;  /* 0x000000ff6700720c */ /* 0x000fe20003fc5270 */
[----:B------:R-:W-:Y:S02]  /*4cb0*/  BSSY B1, `(.L_x_110) ;  /* 0x000000b000017945 */ /* 0x000fe40003800000 */
[----:B------:R-:W-:Y:S01]  /*4cc0*/  FMUL R5, R4, R91 ;  /* 0x0000005b04057220 */ /* 0x000fe20000400000 */
[----:B------:R-:W-:-:S03]  /*4cd0*/  @P4 IMAD.MOV.U32 R4, RZ, RZ, R14 ;  /* 0x000000ffff044224 */ /* 0x000fc600078e000e */
        /* <DEDUP_REMOVED lines=8> */
.L_x_111:
[----:B------:R-:W-:Y:S05]  /*4d60*/  BSYNC B1 ;  /* 0x0000000000017941 */ /* 0x000fea0003800000 */
.L_x_110:
        /* <DEDUP_REMOVED lines=13> */
.L_x_113:
[----:B------:R-:W-:Y:S05]  /*4e40*/  BSYNC B1 ;  /* 0x0000000000017941 */ /* 0x000fea0003800000 */
.L_x_112:
[----:B-----5:R-:W-:Y:S01]  /*4e50*/  IMAD.U32 R4, R116, 0x10000, RZ ;  /* 0x0001000074047824 */ /* 0x020fe200078e00ff */
[----:B------:R-:W-:Y:S03]  /*4e60*/  BSSY B1, `(.L_x_114) ;  /* 0x000000b000017945 */ /* 0x000fe60003800000 */
        /* <DEDUP_REMOVED lines=10> */
.L_x_115:
[----:B------:R-:W-:Y:S05]  /*4f10*/  BSYNC B1 ;  /* 0x0000000000017941 */ /* 0x000fea0003800000 */
.L_x_114:
        /* <DEDUP_REMOVED lines=13> */
.L_x_117:
[----:B------:R-:W-:Y:S05]  /*4ff0*/  BSYNC B1 ;  /* 0x0000000000017941 */ /* 0x000fea0003800000 */
.L_x_116:
        /* <DEDUP_REMOVED lines=13> */
.L_x_119:
[----:B------:R-:W-:Y:S05]  /*50d0*/  BSYNC B1 ;  /* 0x0000000000017941 */ /* 0x000fea0003800000 */
.L_x_118:
        /* <DEDUP_REMOVED lines=13> */
.L_x_121:
[----:B------:R-:W-:Y:S05]  /*51b0*/  BSYNC B1 ;  /* 0x0000000000017941 */ /* 0x000fea0003800000 */
.L_x_120:
        /* <DEDUP_REMOVED lines=12> */
.L_x_123:
[----:B------:R-:W-:Y:S05]  /*5280*/  BSYNC B1 ;  /* 0x0000000000017941 */ /* 0x000fea0003800000 */
.L_x_122:
        /* <DEDUP_REMOVED lines=13> */
.L_x_125:
[----:B------:R-:W-:Y:S05]  /*5360*/  BSYNC B1 ;  /* 0x0000000000017941 */ /* 0x000fea0003800000 */
.L_x_124:
        /* <DEDUP_REMOVED lines=13> */
.L_x_127:
[----:B------:R-:W-:Y:S05]  /*5440*/  BSYNC B1 ;  /* 0x0000000000017941 */ /* 0x000fea0003800000 */
.L_x_126:
        /* <DEDUP_REMOVED lines=13> */
.L_x_129:
[----:B------:R-:W-:Y:S05]  /*5520*/  BSYNC B1 ;  /* 0x0000000000017941 */ /* 0x000fea0003800000 */
.L_x_128:
        /* <DEDUP_REMOVED lines=12> */
.L_x_131:
[----:B------:R-:W-:Y:S05]  /*55f0*/  BSYNC B1 ;  /* 0x0000000000017941 */ /* 0x000fea0003800000 */
.L_x_130:
        /* <DEDUP_REMOVED lines=13> */
.L_x_133:
[----:B------:R-:W-:Y:S05]  /*56d0*/  BSYNC B1 ;  /* 0x0000000000017941 */ /* 0x000fea0003800000 */
.L_x_132:
        /* <DEDUP_REMOVED lines=12> */
.L_x_135:
[----:B------:R-:W-:Y:S05]  /*57a0*/  BSYNC B1 ;  /* 0x0000000000017941 */ /* 0x000fea0003800000 */
.L_x_134:
        /* <DEDUP_REMOVED lines=12> */
.L_x_137:
[----:B------:R-:W-:Y:S05]  /*5870*/  BSYNC B1 ;  /* 0x0000000000017941 */ /* 0x000fea0003800000 */
.L_x_136:
[----:B-----5:R-:W-:Y:S01]  /*5880*/  IMAD.U32 R4, R116, 0x10000, RZ ;  /* 0x0001000074047824 */ /* 0x020fe200078e00ff */
[----:B------:R-:W-:Y:S01]  /*5890*/  ISETP.GT.AND P5, PT, R3, 0x88, P5 ;  /* 0x000000880300780c */ /* 0x000fe20002fa4270 */
        /* <DEDUP_REMOVED lines=8> */
[----:B------:R-:W-:Y:S05]  /*5920*/  @!P5 BRA `(.L_x_139) ;  /* 0x000000000004d947 */ /* 0x000fea0003800000 */
[----:B------:R0:W5:Y:S02]  /*5930*/  LDG.E.LTC128B.U16 R116, desc[UR36][R12.64+0x52] ;  /* 0x000052240c747981 */ /* 0x000164000c1e1520 */
.L_x_139:
[----:B------:R-:W-:Y:S05]  /*5940*/  BSYNC B1 ;  /* 0x0000000000017941 */ /* 0x000fea0003800000 */
.L_x_138:
[----:B0----5:R-:W-:Y:S01]  /*5950*/  IMAD.U32 R4, R116, 0x10000, RZ ;  /* 0x0001000074047824 */ /* 0x021fe200078e00ff */
        /* <DEDUP_REMOVED lines=11> */
.L_x_141:
[----:B------:R-:W-:Y:S05]  /*5a10*/  BSYNC B1 ;  /* 0x0000000000017941 */ /* 0x000fea0003800000 */
.L_x_140:
[----:B0----5:R-:W-:Y:S01]  /*5a20*/  IMAD.U32 R4, R116, 0x10000, RZ ;  /* 0x0001000074047824 */ /* 0x021fe200078e00ff */
        /* <DEDUP_REMOVED lines=11> */
.L_x_143:
[----:B------:R-:W-:Y:S05]  /*5ae0*/  BSYNC B1 ;  /* 0x0000000000017941 */ /* 0x000fea0003800000 */
.L_x_142:
        /* <DEDUP_REMOVED lines=12> */
.L_x_145:
[----:B------:R-:W-:Y:S05]  /*5bb0*/  BSYNC B1 ;  /* 0x0000000000017941 */ /* 0x000fea0003800000 */
.L_x_144:
        /* <DEDUP_REMOVED lines=12> */
.L_x_147:
[----:B------:R-:W-:Y:S05]  /*5c80*/  BSYNC B1 ;  /* 0x0000000000017941 */ /* 0x000fea0003800000 */
.L_x_146:
        /* <DEDUP_REMOVED lines=12> */
.L_x_149:
[----:B------:R-:W-:Y:S05]  /*5d50*/  BSYNC B1 ;  /* 0x0000000000017941 */ /* 0x000fea0003800000 */
.L_x_148:
        /* <DEDUP_REMOVED lines=12> */
.L_x_151:
[----:B------:R-:W-:Y:S05]  /*5e20*/  BSYNC B1 ;  /* 0x0000000000017941 */ /* 0x000fea0003800000 */
.L_x_150:
        /* <DEDUP_REMOVED lines=9> */
.L_x_153:
[----:B------:R-:W-:Y:S05]  /*5ec0*/  BSYNC B1 ;  /* 0x0000000000017941 */ /* 0x000fea0003800000 */
.L_x_152:
        /* <DEDUP_REMOVED lines=12> */
.L_x_155:
[----:B------:R-:W-:Y:S05]  /*5f90*/  BSYNC B1 ;  /* 0x0000000000017941 */ /* 0x000fea0003800000 */
.L_x_154:
[----:B------:R-:W-:Y:S05]  /*5fa0*/  @!P0 BRA `(.L_x_156) ;  /* 0x0000001400848947 */ /* 0x000fea0003800000 */
[----:B-----5:R-:W-:-:S04]  /*5fb0*/  IMAD.U32 R116, R116, 0x10000, RZ ;  /* 0x0001000074747824 */ /* 0x020fc800078e00ff */
[----:B------:R-:W-:-:S04]  /*5fc0*/  FMUL R116, R116, R91 ;  /* 0x0000005b74747220 */ /* 0x000fc80000400000 */
[----:B------:R-:W-:-:S05]  /*5fd0*/  FFMA R116, R55, R90, R116 ;  /* 0x0000005a37747223 */ /* 0x000fca0000000074 */
[----:B------:R-:W-:-:S05]  /*5fe0*/  F2FP.BF16.F32.PACK_AB R116, RZ, R116 ;  /* 0x00000074ff74723e */ /* 0x000fca00000010ff */
[----:B------:R0:W-:Y:S01]  /*5ff0*/  STG.E.U16 desc[UR36][R6.64+0x72], R116 ;  /* 0x0000727406007986 */ /* 0x0001e2000c101524 */
[----:B------:R-:W-:Y:S05]  /*6000*/  BRA `(.L_x_156) ;  /* 0x00000014006c7947 */ /* 0x000fea0003800000 */
.L_x_33:
[----:B------:R-:W-:Y:S01]  /*6010*/  ULDC.64 UR4, c[0x0][0x5c0] ;  /* 0x0001700000047ab9 */ /* 0x000fe20000000a00 */
[-C--:B------:R-:W-:Y:S01]  /*6020*/  FMUL R56, R56, R90.reuse ;  /* 0x0000005a38387220 */ /* 0x080fe20000400000 */
[----:B------:R-:W-:Y:S01]  /*6030*/  LEA R10, P1, R112, UR4, 0x1 ;  /* 0x00000004700a7c11 */ /* 0x000fe2000f8208ff */
[----:B------:R-:W-:Y:S01]  /*6040*/  IMAD.SHL.U32 R7, R96, 0x2, RZ ;  /* 0x0000000260077824 */ /* 0x000fe200078e00ff */
[----:B------:R-:W-:Y:S01]  /*6050*/  ISETP.GT.AND P3, PT, R4, 0x1, PT ;  /* 0x000000010400780c */ /* 0x000fe20003f64270 */
[----:B------:R-:W-:Y:S01]  /*6060*/  FMUL R57, R57, R90 ;  /* 0x0000005a39397220 */ /* 0x000fe20000400000 */
[----:B------:R-:W-:Y:S01]  /*6070*/  F2FP.BF16.F32.PACK_AB R56, RZ, R56 ;  /* 0x00000038ff38723e */ /* 0x000fe200000010ff */
[-C--:B------:R-:W-:Y:S01]  /*6080*/  FMUL R58, R58, R90.reuse ;  /* 0x0000005a3a3a7220 */ /* 0x080fe20000400000 */
[----:B------:R-:W-:Y:S01]  /*6090*/  LEA.HI.X R11, R112, UR5, R21, 0x1, P1 ;  /* 0x00000005700b7c11 */ /* 0x000fe200088f0c15 */
[-C--:B------:R-:W-:Y:S01]  /*60a0*/  FMUL R59, R59, R90.reuse ;  /* 0x0000005a3b3b7220 */ /* 0x080fe20000400000 */
[----:B------:R-:W-:Y:S01]  /*60b0*/  ISETP.GT.AND P1, PT, R3, RZ, P3 ;  /* 0x000000ff0300720c */ /* 0x000fe20001f24270 */
[----:B------:R-:W-:Y:S01]  /*60c0*/  IMAD.SHL.U32 R23, R97, 0x2, RZ ;  /* 0x0000000261177824 */ /* 0x000fe200078e00ff */
[----:B------:R-:W-:Y:S01]  /*60d0*/  ISETP.GT.AND P2, PT, R3, 0x8, P6 ;  /* 0x000000080300780c */ /* 0x000fe20003744270 */
[----:B------:R-:W-:Y:S01]  /*60e0*/  @P0 STG.E.U16 desc[UR36][R10.64], R56 ;  /* 0x000000380a000986 */ /* 0x000fe2000c101524 */
[----:B------:R-:W-:Y:S01]  /*60f0*/  SHF.L.U64.HI R5, R96, 0x1, R95 ;  /* 0x0000000160057819 */ /* 0x000fe2000001025f */
[----:B------:R-:W-:Y:S01]  /*6100*/  FMUL R60, R60, R90 ;  /* 0x0000005a3c3c7220 */ /* 0x000fe20000400000 */
[----:B------:R-:W-:Y:S01]  /*6110*/  IADD3 R8, P0, R7, R10, RZ ;  /* 0x0000000a07087210 */ /* 0x000fe20007f1e0ff */
[-C--:B------:R-:W-:Y:S01]  /*6120*/  FMUL R61, R61, R90.reuse ;  /* 0x0000005a3d3d7220 */ /* 0x080fe20000400000 */
[----:B------:R-:W-:Y:S01]  /*6130*/  F2FP.BF16.F32.PACK_AB R57, RZ, R57 ;  /* 0x00000039ff39723e */ /* 0x000fe200000010ff */
[----:B------:R-:W-:Y:S01]  /*6140*/  FMUL R63, R63, R90 ;  /* 0x0000005a3f3f7220 */ /* 0x000fe20000400000 */
[----:B------:R-:W-:Y:S01]  /*6150*/  F2FP.BF16.F32.PACK_AB R58, RZ, R58 ;  /* 0x0000003aff3a723e */ /* 0x000fe200000010ff */
[----:B------:R-:W-:Y:S01]  /*6160*/  IMAD.X R9, R5, 0x1, R11, P0 ;  /* 0x0000000105097824 */ /* 0x000fe200000e060b */
[----:B------:R-:W-:Y:S01]  /*6170*/  ISETP.GT.AND P0, PT, R3, 0x8, P3 ;  /* 0x000000080300780c */ /* 0x000fe20001f04270 */
[----:B------:R-:W-:Y:S01]  /*6180*/  @P1 STG.E.U16 desc[UR36][R10.64+0x2], R57 ;  /* 0x000002390a001986 */ /* 0x000fe2000c101524 */
[----:B------:R-:W-:Y:S01]  /*6190*/  F2FP.BF16.F32.PACK_AB R59, RZ, R59 ;  /* 0x0000003bff3b723e */ /* 0x000fe200000010ff */
[----:B------:R-:W-:Y:S01]  /*61a0*/  FMUL R62, R62, R90 ;  /* 0x0000005a3e3e7220 */ /* 0x000fe20000400000 */
[----:B------:R-:W-:Y:S01]  /*61b0*/  SHF.L.U64.HI R13, R97, 0x1, R94 ;  /* 0x00000001610d7819 */ /* 0x000fe2000001025e */
[----:B------:R-:W-:Y:S01]  /*61c0*/  @P2 STG.E.U16 desc[UR36][R8.64], R58 ;  /* 0x0000003a08002986 */ /* 0x000fe2000c101524 */
[----:B------:R-:W-:Y:S01]  /*61d0*/  IADD3 R6, P1, P2, R23, R10, R7 ;  /* 0x0000000a17067210 */ /* 0x000fe20007a3e007 */
[-C--:B------:R-:W-:Y:S01]  /*61e0*/  FMUL R64, R64, R90.reuse ;  /* 0x0000005a40407220 */ /* 0x080fe20000400000 */
[C---:B------:R-:W-:Y:S01]  /*61f0*/  ISETP.GT.AND P4, PT, R4.reuse, 0x8, PT ;  /* 0x000000080400780c */ /* 0x040fe20003f84270 */
[-C--:B------:R-:W-:Y:S01]  /*6200*/  FMUL R65, R65, R90.reuse ;  /* 0x0000005a41417220 */ /* 0x080fe20000400000 */
[----:B------:R-:W-:Y:S01]  /*6210*/  ISETP.GT.AND P3, PT, R4, 0x9, PT ;  /* 0x000000090400780c */ /* 0x000fe20003f64270 */
[-C--:B------:R-:W-:Y:S01]  /*6220*/  FMUL R66, R66, R90.reuse ;  /* 0x0000005a42427220 */ /* 0x080fe20000400000 */
[----:B------:R-:W-:Y:S01]  /*6230*/  IADD3.X R7, R13, R11, R5, P1, P2 ;  /* 0x0000000b0d077210 */ /* 0x000fe20000fe4405 */
[----:B------:R-:W-:Y:S01]  /*6240*/  @P0 STG.E.U16 desc[UR36][R8.64+0x2], R59 ;  /* 0x0000023b08000986 */ /* 0x000fe2000c101524 */
[----:B------:R-:W-:Y:S01]  /*6250*/  ISETP.GT.AND P1, PT, R3, RZ, P4 ;  /* 0x000000ff0300720c */ /* 0x000fe20002724270 */
[-C--:B------:R-:W-:Y:S01]  /*6260*/  FMUL R67, R67, R90.reuse ;  /* 0x0000005a43437220 */ /* 0x080fe20000400000 */
[----:B------:R-:W-:Y:S01]  /*6270*/  ISETP.GT.AND P0, PT, R3, RZ, P3 ;  /* 0x000000ff0300720c */ /* 0x000fe20001f04270 */
[----:B------:R-:W-:Y:S01]  /*6280*/  FMUL R68, R68, R90 ;  /* 0x0000005a44447220 */ /* 0x000fe20000400000 */
[----:B------:R-:W-:Y:S01]  /*6290*/  F2FP.BF16.F32.PACK_AB R60, RZ, R60 ;  /* 0x0000003cff3c723e */ /* 0x000fe200000010ff */
[-C--:B------:R-:W-:Y:S01]  /*62a0*/  FMUL R69, R69, R90.reuse ;  /* 0x0000005a45457220 */ /* 0x080fe20000400000 */
[----:B------:R-:W-:Y:S01]  /*62b0*/  F2FP.BF16.F32.PACK_AB R61, RZ, R61 ;  /* 0x0000003dff3d723e */ /* 0x000fe200000010ff */
[-C--:B------:R-:W-:Y:S01]  /*62c0*/  FMUL R70, R70, R90.reuse ;  /* 0x0000005a46467220 */ /* 0x080fe20000400000 */
[----:B------:R-:W-:Y:S01]  /*62d0*/  F2FP.BF16.F32.PACK_AB R63, RZ, R63 ;  /* 0x0000003fff3f723e */ /* 0x000fe200000010ff */
[----:B------:R-:W-:Y:S01]  /*62e0*/  FMUL R71, R71, R90 ;  /* 0x0000005a47477220 */ /* 0x000fe20000400000 */
[----:B------:R-:W-:Y:S01]  /*62f0*/  F2FP.BF16.F32.PACK_AB R62, RZ, R62 ;  /* 0x0000003eff3e723e */ /* 0x000fe200000010ff */
[----:B------:R-:W-:Y:S01]  /*6300*/  FMUL R72, R72, R90 ;  /* 0x0000005a48487220 */ /* 0x000fe20000400000 */
[----:B------:R-:W-:Y:S01]  /*6310*/  F2FP.BF16.F32.PACK_AB R64, RZ, R64 ;  /* 0x00000040ff40723e */ /* 0x000fe200000010ff */
[----:B------:R-:W-:Y:S01]  /*6320*/  @P1 STG.E.U16 desc[UR36][R10.64+0x10], R60 ;  /* 0x0000103c0a001986 */ /* 0x000fe2000c101524 */
[----:B------:R-:W-:Y:S01]  /*6330*/  ISETP.GT.AND P1, PT, R3, 0x8, P4 ;  /* 0x000000080300780c */ /* 0x000fe20002724270 */
[-C--:B------:R-:W-:Y:S01]  /*6340*/  FMUL R73, R73, R90.reuse ;  /* 0x0000005a49497220 */ /* 0x080fe20000400000 */
[----:B------:R-:W-:Y:S01]  /*6350*/  ISETP.GT.AND P2, PT, R4, 0x11, PT ;  /* 0x000000110400780c */ /* 0x000fe20003f44270 */
[----:B------:R-:W-:Y:S01]  /*6360*/  @P0 STG.E.U16 desc[UR36][R10.64+0x12], R61 ;  /* 0x0000123d0a000986 */ /* 0x000fe2000c101524 */
[----:B------:R-:W-:Y:S01]  /*6370*/  ISETP.GT.AND P0, PT, R3, 0x8, P3 ;  /* 0x000000080300780c */ /* 0x000fe20001f04270 */
[-C--:B------:R-:W-:Y:S01]  /*6380*/  FMUL R74, R74, R90.reuse ;  /* 0x0000005a4a4a7220 */ /* 0x080fe20000400000 */
[----:B------:R-:W-:Y:S01]  /*6390*/  ISETP.GT.AND P3, PT, R4, 0x10, PT ;  /* 0x000000100400780c */ /* 0x000fe20003f64270 */
[-C--:B------:R-:W-:Y:S01]  /*63a0*/  FMUL R75, R75, R90.reuse ;  /* 0x0000005a4b4b7220 */ /* 0x080fe20000400000 */
[----:B------:R-:W-:Y:S01]  /*63b0*/  F2FP.BF16.F32.PACK_AB R65, RZ, R65 ;  /* 0x00000041ff41723e */ /* 0x000fe200000010ff */
[----:B------:R-:W-:Y:S01]  /*63c0*/  FMUL R76, R76, R90 ;  /* 0x0000005a4c4c7220 */ /* 0x000fe20000400000 */
[----:B------:R-:W-:Y:S01]  /*63d0*/  F2FP.BF16.F32.PACK_AB R66, RZ, R66 ;  /* 0x00000042ff42723e */ /* 0x000fe200000010ff */
[----:B------:R-:W-:Y:S01]  /*63e0*/  FMUL R77, R77, R90 ;  /* 0x0000005a4d4d7220 */ /* 0x000fe20000400000 */
[----:B------:R-:W-:Y:S01]  /*63f0*/  F2FP.BF16.F32.PACK_AB R67, RZ, R67 ;  /* 0x00000043ff43723e */ /* 0x000fe200000010ff */
[----:B------:R-:W-:Y:S01]  /*6400*/  @P1 STG.E.U16 desc[UR36][R8.64+0x10], R62 ;  /* 0x0000103e08001986 */ /* 0x000fe2000c101524 */
[----:B------:R-:W-:Y:S01]  /*6410*/  F2FP.BF16.F32.PACK_AB R68, RZ, R68 ;  /* 0x00000044ff44723e */ /* 0x000fe200000010ff */
[-C--:B------:R-:W-:Y:S01]  /*6420*/  FMUL R78, R78, R90.reuse ;  /* 0x0000005a4e4e7220 */ /* 0x080fe20000400000 */
[----:B------:R-:W-:Y:S01]  /*6430*/  ISETP.GT.AND P1, PT, R4, 0x19, PT ;  /* 0x000000190400780c */ /* 0x000fe20003f24270 */
[----:B------:R-:W-:Y:S01]  /*6440*/  @P0 STG.E.U16 desc[UR36][R8.64+0x12], R63 ;  /* 0x0000123f08000986 */ /* 0x000fe2000c101524 */
[----:B------:R-:W-:Y:S01]  /*6450*/  ISETP.GT.AND P0, PT, R3, RZ, P3 ;  /* 0x000000ff0300720c */ /* 0x000fe20001f04270 */
[-C--:B------:R-:W-:Y:S01]  /*6460*/  FMUL R79, R79, R90.reuse ;  /* 0x0000005a4f4f7220 */ /* 0x080fe20000400000 */
[----:B------:R-:W-:Y:S01]  /*6470*/  F2FP.BF16.F32.PACK_AB R69, RZ, R69 ;  /* 0x00000045ff45723e */ /* 0x000fe200000010ff */
[----:B------:R-:W-:Y:S01]  /*6480*/  FMUL R80, R80, R90 ;  /* 0x0000005a50507220 */ /* 0x000fe20000400000 */
[----:B------:R-:W-:Y:S01]  /*6490*/  F2FP.BF16.F32.PACK_AB R70, RZ, R70 ;  /* 0x00000046ff46723e */ /* 0x000fe200000010ff */
        /* <DEDUP_REMOVED lines=8> */
[----:B------:R-:W-:Y:S01]  /*6520*/  @P0 STG.E.U16 desc[UR36][R10.64+0x20], R64 ;  /* 0x000020400a000986 */ /* 0x000fe2000c101524 */
[----:B------:R-:W-:Y:S01]  /*6530*/  ISETP.GT.AND P0, PT, R3, RZ, P2 ;  /* 0x000000ff0300720c */ /* 0x000fe20001704270 */
[-C--:B------:R-:W-:Y:S01]  /*6540*/  FMUL R85, R85, R90.reuse ;  /* 0x0000005a55557220 */ /* 0x080fe20000400000 */
[----:B------:R-:W-:Y:S01]  /*6550*/  F2FP.BF16.F32.PACK_AB R75, RZ, R75 ;  /* 0x0000004bff4b723e */ /* 0x000fe200000010ff */
[-C--:B------:R-:W-:Y:S01]  /*6560*/  FMUL R86, R86, R90.reuse ;  /* 0x0000005a56567220 */ /* 0x080fe20000400000 */
[----:B------:R-:W-:Y:S01]  /*6570*/  ISETP.GT.AND P5, PT, R4, 0x28, PT ;  /* 0x000000280400780c */ /* 0x000fe20003fa4270 */
[----:B------:R-:W-:Y:S01]  /*6580*/  FMUL R87, R87, R90 ;  /* 0x0000005a57577220 */ /* 0x000fe20000400000 */
[----:B------:R-:W-:Y:S01]  /*6590*/  F2FP.BF16.F32.PACK_AB R76, RZ, R76 ;  /* 0x0000004cff4c723e */ /* 0x000fe200000010ff */
[-C--:B------:R-:W-:Y:S01]  /*65a0*/  FMUL R24, R24, R90.reuse ;  /* 0x0000005a18187220 */ /* 0x080fe20000400000 */
[----:B------:R-:W-:Y:S01]  /*65b0*/  ISETP.GT.AND P4, PT, R4, 0x29, PT ;  /* 0x000000290400780c */ /* 0x000fe20003f84270 */
[-C--:B------:R-:W-:Y:S01]  /*65c0*/  FMUL R25, R25, R90.reuse ;  /* 0x0000005a19197220 */ /* 0x080fe20000400000 */
[----:B------:R-:W-:Y:S01]  /*65d0*/  F2FP.BF16.F32.PACK_AB R77, RZ, R77 ;  /* 0x0000004dff4d723e */ /* 0x000fe200000010ff */
[----:B------:R-:W-:Y:S01]  /*65e0*/  FMUL R26, R26, R90 ;  /* 0x0000005a1a1a7220 */ /* 0x000fe20000400000 */
[----:B------:R-:W-:Y:S01]  /*65f0*/  F2FP.BF16.F32.PACK_AB R78, RZ, R78 ;  /* 0x0000004eff4e723e */ /* 0x000fe200000010ff */
[----:B------:R-:W-:Y:S01]  /*6600*/  @P0 STG.E.U16 desc[UR36][R10.64+0x22], R65 ;  /* 0x000022410a000986 */ /* 0x000fe2000c101524 */
[----:B------:R-:W-:Y:S01]  /*6610*/  ISETP.GT.AND P0, PT, R3, 0x8, P3 ;  /* 0x000000080300780c */ /* 0x000fe20001f04270 */
[-C--:B------:R-:W-:Y:S01]  /*6620*/  FMUL R27, R27, R90.reuse ;  /* 0x0000005a1b1b7220 */ /* 0x080fe20000400000 */
[----:B------:R-:W-:Y:S01]  /*6630*/  F2FP.BF16.F32.PACK_AB R79, RZ, R79 ;  /* 0x0000004fff4f723e */ /* 0x000fe200000010ff */
[-C--:B------:R-:W-:Y:S01]  /*6640*/  FMUL R28, R28, R90.reuse ;  /* 0x0000005a1c1c7220 */ /* 0x080fe20000400000 */
[----:B------:R-:W-:Y:S01]  /*6650*/  ISETP.GT.AND P3, PT, R4, 0x30, PT ;  /* 0x000000300400780c */ /* 0x000fe20003f64270 */
        /* <DEDUP_REMOVED lines=8> */
[----:B------:R-:W-:Y:S01]  /*66e0*/  @P0 STG.E.U16 desc[UR36][R8.64+0x20], R66 ;  /* 0x0000204208000986 */ /* 0x000fe2000c101524 */
[----:B------:R-:W-:Y:S01]  /*66f0*/  ISETP.GT.AND P0, PT, R3, 0x8, P2 ;  /* 0x000000080300780c */ /* 0x000fe20001704270 */
[-C--:B------:R-:W-:Y:S01]  /*6700*/  FMUL R33, R33, R90.reuse ;  /* 0x0000005a21217220 */ /* 0x080fe20000400000 */
[----:B------:R-:W-:Y:S01]  /*6710*/  ISETP.GT.AND P2, PT, R4, 0x18, PT ;  /* 0x000000180400780c */ /* 0x000fe20003f44270 */
[----:B------:R-:W-:Y:S01]  /*6720*/  FMUL R34, R34, R90 ;  /* 0x0000005a22227220 */ /* 0x000fe20000400000 */
[----:B------:R-:W-:Y:S01]  /*6730*/  F2FP.BF16.F32.PACK_AB R84, RZ, R84 ;  /* 0x00000054ff54723e */ /* 0x000fe200000010ff */
[-C--:B------:R-:W-:Y:S01]  /*6740*/  FMUL R35, R35, R90.reuse ;  /* 0x0000005a23237220 */ /* 0x080fe20000400000 */
[----:B------:R-:W-:Y:S01]  /*6750*/  P2R R5, PR, RZ, 0x20 ;  /* 0x00000020ff057803 */ /* 0x000fe20000000000 */
[-C--:B------:R-:W-:Y:S01]  /*6760*/  FMUL R36, R36, R90.reuse ;  /* 0x0000005a24247220 */ /* 0x080fe20000400000 */
[----:B------:R-:W-:Y:S01]  /*6770*/  F2FP.BF16.F32.PACK_AB R85, RZ, R85 ;  /* 0x00000055ff55723e */ /* 0x000fe200000010ff */
[----:B------:R-:W-:Y:S01]  /*6780*/  FMUL R37, R37, R90 ;  /* 0x0000005a25257220 */ /* 0x000fe20000400000 */
[----:B------:R-:W-:Y:S01]  /*6790*/  F2FP.BF16.F32.PACK_AB R86, RZ, R86 ;  /* 0x00000056ff56723e */ /* 0x000fe200000010ff */
[-C--:B------:R-:W-:Y:S01]  /*67a0*/  FMUL R38, R38, R90.reuse ;  /* 0x0000005a26267220 */ /* 0x080fe20000400000 */
[----:B------:R-:W-:Y:S01]  /*67b0*/  F2FP.BF16.F32.PACK_AB R87, RZ, R87 ;  /* 0x00000057ff57723e */ /* 0x000fe200000010ff */
[----:B------:R-:W-:Y:S01]  /*67c0*/  @P0 STG.E.U16 desc[UR36][R8.64+0x22], R67 ;  /* 0x0000224308000986 */ /* 0x000fe2000c101524 */
[----:B------:R-:W-:Y:S01]  /*67d0*/  ISETP.GT.AND P0, PT, R3, RZ, P2 ;  /* 0x000000ff0300720c */ /* 0x000fe20001704270 */
        /* <DEDUP_REMOVED lines=36> */
[----:B------:R-:W-:Y:S01]  /*6a20*/  FMUL R55, R55, R90 ;  /* 0x0000005a37377220 */ /* 0x000fe20000400000 */
[----:B------:R-:W-:-:S02]  /*6a30*/  F2FP.BF16.F32.PACK_AB R39, RZ, R39 ;  /* 0x00000027ff27723e */ /* 0x000fc400000010ff */
[----:B------:R-:W-:Y:S01]  /*6a40*/  F2FP.BF16.F32.PACK_AB R40, RZ, R40 ;  /* 0x00000028ff28723e */ /* 0x000fe200000010ff */
[----:B------:R-:W-:Y:S01]  /*6a50*/  @P0 STG.E.U16 desc[UR36][R8.64+0x30], R70 ;  /* 0x0000304608000986 */ /* 0x000fe2000c101524 */
[----:B------:R-:W-:Y:S02]  /*6a60*/  ISETP.GT.AND P0, PT, R3, 0x8, P1 ;  /* 0x000000080300780c */ /* 0x000fe40000f04270 */
[----:B------:R-:W-:Y:S02]  /*6a70*/  ISETP.GT.AND P1, PT, R4, 0x21, PT ;  /* 0x000000210400780c */ /* 0x000fe40003f24270 */
[----:B------:R-:W-:Y:S02]  /*6a80*/  F2FP.BF16.F32.PACK_AB R41, RZ, R41 ;  /* 0x00000029ff29723e */ /* 0x000fe400000010ff */
[----:B------:R-:W-:Y:S02]  /*6a90*/  F2FP.BF16.F32.PACK_AB R42, RZ, R42 ;  /* 0x0000002aff2a723e */ /* 0x000fe400000010ff */
[----:B------:R-:W-:-:S02]  /*6aa0*/  F2FP.BF16.F32.PACK_AB R43, RZ, R43 ;  /* 0x0000002bff2b723e */ /* 0x000fc400000010ff */
[----:B------:R-:W-:Y:S02]  /*6ab0*/  F2FP.BF16.F32.PACK_AB R44, RZ, R44 ;  /* 0x0000002cff2c723e */ /* 0x000fe400000010ff */
[----:B------:R-:W-:Y:S01]  /*6ac0*/  F2FP.BF16.F32.PACK_AB R45, RZ, R45 ;  /* 0x0000002dff2d723e */ /* 0x000fe200000010ff */
[----:B------:R-:W-:Y:S01]  /*6ad0*/  @P0 STG.E.U16 desc[UR36][R8.64+0x32], R71 ;  /* 0x0000324708000986 */ /* 0x000fe2000c101524 */
[----:B------:R-:W-:Y:S02]  /*6ae0*/  ISETP.GT.AND P0, PT, R3, RZ, P2 ;  /* 0x000000ff0300720c */ /* 0x000fe40001704270 */
[----:B------:R-:W-:Y:S02]  /*6af0*/  F2FP.BF16.F32.PACK_AB R46, RZ, R46 ;  /* 0x0000002eff2e723e */ /* 0x000fe400000010ff */
[----:B------:R-:W-:Y:S02]  /*6b00*/  F2FP.BF16.F32.PACK_AB R47, RZ, R47 ;  /* 0x0000002fff2f723e */ /* 0x000fe400000010ff */
[----:B------:R-:W-:-:S02]  /*6b10*/  F2FP.BF16.F32.PACK_AB R48, RZ, R48 ;  /* 0x00000030ff30723e */ /* 0x000fc400000010ff */
[----:B------:R-:W-:Y:S02]  /*6b20*/  F2FP.BF16.F32.PACK_AB R49, RZ, R49 ;  /* 0x00000031ff31723e */ /* 0x000fe400000010ff */
[----:B------:R-:W-:Y:S02]  /*6b30*/  F2FP.BF16.F32.PACK_AB R50, RZ, R50 ;  /* 0x00000032ff32723e */ /* 0x000fe400000010ff */
[----:B------:R-:W-:Y:S01]  /*6b40*/  F2FP.BF16.F32.PACK_AB R51, RZ, R51 ;  /* 0x00000033ff33723e */ /* 0x000fe200000010ff */
[----:B------:R-:W-:Y:S01]  /*6b50*/  @P0 STG.E.U16 desc[UR36][R10.64+0x40], R72 ;  /* 0x000040480a000986 */ /* 0x000fe2000c101524 */
[----:B------:R-:W-:Y:S02]  /*6b60*/  ISETP.GT.AND P0, PT, R3, RZ, P1 ;  /* 0x000000ff0300720c */ /* 0x000fe40000f04270 */
[----:B------:R-:W-:Y:S02]  /*6b70*/  F2FP.BF16.F32.PACK_AB R52, RZ, R52 ;  /* 0x00000034ff34723e */ /* 0x000fe400000010ff */
[----:B------:R-:W-:-:S02]  /*6b80*/  F2FP.BF16.F32.PACK_AB R53, RZ, R53 ;  /* 0x00000035ff35723e */ /* 0x000fc400000010ff */
[----:B------:R-:W-:Y:S02]  /*6b90*/  F2FP.BF16.F32.PACK_AB R54, RZ, R54 ;  /* 0x00000036ff36723e */ /* 0x000fe400000010ff */
[----:B------:R-:W-:-:S05]  /*6ba0*/  F2FP.BF16.F32.PACK_AB R55, RZ, R55 ;  /* 0x00000037ff37723e */ /* 0x000fca00000010ff */
[----:B------:R-:W-:Y:S01]  /*6bb0*/  @P0 STG.E.U16 desc[UR36][R10.64+0x42], R73 ;  /* 0x000042490a000986 */ /* 0x000fe2000c101524 */
[----:B------:R-:W-:Y:S02]  /*6bc0*/  ISETP.GT.AND P0, PT, R3, 0x8, P2 ;  /* 0x000000080300780c */ /* 0x000fe40001704270 */
[----:B------:R-:W-:-:S11]  /*6bd0*/  ISETP.GT.AND P2, PT, R4, 0x38, PT ;  /* 0x000000380400780c */ /* 0x000fd60003f44270 */
[----:B------:R-:W-:Y:S01]  /*6be0*/  @P0 STG.E.U16 desc[UR36][R8.64+0x40], R74 ;  /* 0x0000404a08000986 */ /* 0x000fe2000c101524 */
[----:B------:R-:W-:-:S13]  /*6bf0*/  ISETP.GT.AND P0, PT, R3, 0x8, P1 ;  /* 0x000000080300780c */ /* 0x000fda0000f04270 */
[----:B------:R-:W-:Y:S01]  /*6c00*/  @P0 STG.E.U16 desc[UR36][R8.64+0x42], R75 ;  /* 0x0000424b08000986 */ /* 0x000fe2000c101524 */
[----:B------:R-:W-:-:S13]  /*6c10*/  ISETP.GT.AND P0, PT, R3, RZ, P5 ;  /* 0x000000ff0300720c */ /* 0x000fda0002f04270 */
[----:B------:R-:W-:Y:S01]  /*6c20*/  @P0 STG.E.U16 desc[UR36][R10.64+0x50], R76 ;  /* 0x0000504c0a000986 */ /* 0x000fe2000c101524 */
[----:B------:R-:W-:-:S13]  /*6c30*/  ISETP.GT.AND P0, PT, R3, RZ, P4 ;  /* 0x000000ff0300720c */ /* 0x000fda0002704270 */
[----:B------:R-:W-:Y:S01]  /*6c40*/  @P0 STG.E.U16 desc[UR36][R10.64+0x52], R77 ;  /* 0x0000524d0a000986 */ /* 0x000fe2000c101524 */
[----:B------:R-:W-:-:S13]  /*6c50*/  ISETP.GT.AND P0, PT, R3, 0x8, P5 ;  /* 0x000000080300780c */ /* 0x000fda0002f04270 */
[----:B------:R-:W-:Y:S01]  /*6c60*/  @P0 STG.E.U16 desc[UR36][R8.64+0x50], R78 ;  /* 0x0000504e08000986 */ /* 0x000fe2000c101524 */
[----:B------:R-:W-:-:S13]  /*6c70*/  ISETP.GT.AND P0, PT, R3, 0x8, P4 ;  /* 0x000000080300780c */ /* 0x000fda0002704270 */
[----:B------:R-:W-:Y:S01]  /*6c80*/  @P0 STG.E.U16 desc[UR36][R8.64+0x52], R79 ;  /* 0x0000524f08000986 */ /* 0x000fe2000c101524 */
[----:B------:R-:W-:-:S13]  /*6c90*/  ISETP.GT.AND P0, PT, R3, RZ, P3 ;  /* 0x000000ff0300720c */ /* 0x000fda0001f04270 */
[----:B------:R-:W-:Y:S01]  /*6ca0*/  @P0 STG.E.U16 desc[UR36][R10.64+0x60], R80 ;  /* 0x000060500a000986 */ /* 0x000fe2000c101524 */
[----:B------:R-:W-:-:S04]  /*6cb0*/  ISETP.GT.AND P0, PT, R4, 0x31, PT ;  /* 0x000000310400780c */ /* 0x000fc80003f04270 */
[----:B------:R-:W-:-:S13]  /*6cc0*/  ISETP.GT.AND P1, PT, R3, RZ, P0 ;  /* 0x000000ff0300720c */ /* 0x000fda0000724270 */
[----:B------:R-:W-:Y:S01]  /*6cd0*/  @P1 STG.E.U16 desc[UR36][R10.64+0x62], R81 ;  /* 0x000062510a001986 */ /* 0x000fe2000c101524 */
[----:B------:R-:W-:-:S13]  /*6ce0*/  ISETP.GT.AND P1, PT, R3, 0x8, P3 ;  /* 0x000000080300780c */ /* 0x000fda0001f24270 */
[----:B------:R-:W-:Y:S01]  /*6cf0*/  @P1 STG.E.U16 desc[UR36][R8.64+0x60], R82 ;  /* 0x0000605208001986 */ /* 0x000fe2000c101524 */
[----:B------:R-:W-:-:S13]  /*6d00*/  ISETP.GT.AND P1, PT, R3, 0x8, P0 ;  /* 0x000000080300780c */ /* 0x000fda0000724270 */
[----:B------:R-:W-:Y:S01]  /*6d10*/  @P1 STG.E.U16 desc[UR36][R8.64+0x62], R83 ;  /* 0x0000625308001986 */ /* 0x000fe2000c101524 */
[----:B------:R-:W-:-:S05]  /*6d20*/  IADD3 R14, P1, R23, R8, RZ ;  /* 0x00000008170e7210 */ /* 0x000fca0007f3e0ff */
[----:B------:R-:W-:Y:S01]  /*6d30*/  IMAD.X R15, R13, 0x1, R9, P1 ;  /* 0x000000010d0f7824 */ /* 0x000fe200008e0609 */
[----:B------:R-:W-:-:S13]  /*6d40*/  ISETP.GT.AND P1, PT, R3, RZ, P2 ;  /* 0x000000ff0300720c */ /* 0x000fda0001724270 */
[----:B------:R-:W-:Y:S01]  /*6d50*/  @P1 STG.E.U16 desc[UR36][R10.64+0x70], R84 ;  /* 0x000070540a001986 */ /* 0x000fe2000c101524 */
[----:B------:R-:W-:-:S05]  /*6d60*/  IADD3 R20, P1, R23, R8, RZ ;  /* 0x0000000817147210 */ /* 0x000fca0007f3e0ff */
[----:B------:R-:W-:Y:S01]  /*6d70*/  IMAD.X R21, R13, 0x1, R9, P1 ;  /* 0x000000010d157824 */ /* 0x000fe200008e0609 */
[----:B------:R-:W-:-:S05]  /*6d80*/  IADD3 R12, P1, R23, R10, RZ ;  /* 0x0000000a170c7210 */ /* 0x000fca0007f3e0ff */
[----:B------:R-:W-:Y:S01]  /*6d90*/  IMAD.X R13, R13, 0x1, R11, P1 ;  /* 0x000000010d0d7824 */ /* 0x000fe200008e060b */
[----:B------:R-:W-:-:S04]  /*6da0*/  ISETP.GT.AND P1, PT, R4, 0x39, PT ;  /* 0x000000390400780c */ /* 0x000fc80003f24270 */
[----:B------:R-:W-:-:S13]  /*6db0*/  ISETP.GT.AND P5, PT, R3, RZ, P1 ;  /* 0x000000ff0300720c */ /* 0x000fda0000fa4270 */
[----:B------:R-:W-:Y:S01]  /*6dc0*/  @P5 STG.E.U16 desc[UR36][R10.64+0x72], R85 ;  /* 0x000072550a005986 */ /* 0x000fe2000c101524 */
[----:B------:R-:W-:-:S13]  /*6dd0*/  ISETP.GT.AND P5, PT, R3, 0x8, P2 ;  /* 0x000000080300780c */ /* 0x000fda00017a4270 */
[----:B------:R-:W-:Y:S01]  /*6de0*/  @P5 STG.E.U16 desc[UR36][R8.64+0x70], R86 ;  /* 0x0000705608005986 */ /* 0x000fe2000c101524 */
[----:B------:R-:W-:-:S13]  /*6df0*/  ISETP.GT.AND P5, PT, R3, 0x8, P1 ;  /* 0x000000080300780c */ /* 0x000fda0000fa4270 */
[----:B------:R0:W-:Y:S01]  /*6e00*/  @P5 STG.E.U16 desc[UR36][R8.64+0x72], R87 ;  /* 0x0000725708005986 */ /* 0x0001e2000c101524 */
[C---:B------:R-:W-:Y:S02]  /*6e10*/  ISETP.GT.AND P5, PT, R3.reuse, 0x80, P6 ;  /* 0x000000800300780c */ /* 0x040fe400037a4270 */
[----:B------:R-:W-:-:S11]  /*6e20*/  ISETP.GT.AND P6, PT, R3, 0x88, P6 ;  /* 0x000000880300780c */ /* 0x000fd600037c4270 */
[----:B------:R-:W-:Y:S01]  /*6e30*/  @P5 STG.E.U16 desc[UR36][R12.64], R24 ;  /* 0x000000180c005986 */ /* 0x000fe2000c101524 */
[----:B------:R-:W-:-:S04]  /*6e40*/  ISETP.GT.AND P5, PT, R4, 0x1, PT ;  /* 0x000000010400780c */ /* 0x000fc80003fa4270 */
[----:B------:R-:W-:-:S13]  /*6e50*/  ISETP.GT.AND P5, PT, R3, 0x80, P5 ;  /* 0x000000800300780c */ /* 0x000fda0002fa4270 */
[----:B0-----:R-:W-:Y:S02]  /*6e60*/  @P5 IMAD.MOV.U32 R8, RZ, RZ, R12 ;  /* 0x000000ffff085224 */ /* 0x001fe400078e000c */
[----:B------:R-:W-:-:S05]  /*6e70*/  @P5 IMAD.MOV.U32 R9, RZ, RZ, R13 ;  /* 0x000000ffff095224 */ /* 0x000fca00078e000d */
[----:B------:R0:W-:Y:S01]  /*6e80*/  @P5 STG.E.U16 desc[UR36][R8.64+0x2], R25 ;  /* 0x0000021908005986 */ /* 0x0001e2000c101524 */
[----:B------:R-:W-:-:S03]  /*6e90*/  ISETP.NE.AND P5, PT, R5, RZ, PT ;  /* 0x000000ff0500720c */ /* 0x000fc60003fa5270 */
[----:B------:R-:W-:Y:S01]  /*6ea0*/  @P6 STG.E.U16 desc[UR36][R14.64], R26 ;  /* 0x0000001a0e006986 */ /* 0x000fe2000c101524 */
[----:B------:R-:W-:-:S04]  /*6eb0*/  ISETP.GT.AND P6, PT, R4, 0x1, PT ;  /* 0x000000010400780c */ /* 0x000fc80003fc4270 */
[----:B------:R-:W-:-:S13]  /*6ec0*/  ISETP.GT.AND P6, PT, R3, 0x88, P6 ;  /* 0x000000880300780c */ /* 0x000fda00037c4270 */
[----:B------:R-:W-:Y:S01]  /*6ed0*/  @P6 STG.E.U16 desc[UR36][R20.64+0x2], R27 ;  /* 0x0000021b14006986 */ /* 0x000fe2000c101524 */
[----:B------:R-:W-:-:S04]  /*6ee0*/  ISETP.GT.AND P6, PT, R4, 0x8, PT ;  /* 0x000000080400780c */ /* 0x000fc80003fc4270 */
[----:B------:R-:W-:-:S13]  /*6ef0*/  ISETP.GT.AND P6, PT, R3, 0x80, P6 ;  /* 0x000000800300780c */ /* 0x000fda00037c4270 */
[----:B0-----:R-:W-:Y:S02]  /*6f00*/  @P6 IMAD.MOV.U32 R8, RZ, RZ, R12 ;  /* 0x000000ffff086224 */ /* 0x001fe400078e000c */
[----:B------:R-:W-:-:S05]  /*6f10*/  @P6 IMAD.MOV.U32 R9, RZ, RZ, R13 ;  /* 0x000000ffff096224 */ /* 0x000fca00078e000d */
[----:B------:R0:W-:Y:S01]  /*6f20*/  @P6 STG.E.U16 desc[UR36][R8.64+0x10], R28 ;  /* 0x0000101c08006986 */ /* 0x0001e2000c101524 */
[----:B------:R-:W-:-:S04]  /*6f30*/  ISETP.GT.AND P6, PT, R4, 0x9, PT ;  /* 0x000000090400780c */ /* 0x000fc80003fc4270 */
[----:B------:R-:W-:-:S13]  /*6f40*/  ISETP.GT.AND P6, PT, R3, 0x80, P6 ;  /* 0x000000800300780c */ /* 0x000fda00037c4270 */
[----:B0-----:R-:W-:Y:S02]  /*6f50*/  @P6 IMAD.MOV.U32 R8, RZ, RZ, R12 ;  /* 0x000000ffff086224 */ /* 0x001fe400078e000c */
[----:B------:R-:W-:-:S05]  /*6f60*/  @P6 IMAD.MOV.U32 R9, RZ, RZ, R13 ;  /* 0x000000ffff096224 */ /* 0x000fca00078e000d */
[----:B------:R0:W-:Y:S01]  /*6f70*/  @P6 STG.E.U16 desc[UR36][R8.64+0x12], R29 ;  /* 0x0000121d08006986 */ /* 0x0001e2000c101524 */
[----:B------:R-:W-:-:S04]  /*6f80*/  ISETP.GT.AND P6, PT, R4, 0x8, PT ;  /* 0x000000080400780c */ /* 0x000fc80003fc4270 */
[----:B------:R-:W-:-:S13]  /*6f90*/  ISETP.GT.AND P6, PT, R3, 0x88, P6 ;  /* 0x000000880300780c */ /* 0x000fda00037c4270 */
        /* <DEDUP_REMOVED lines=45> */
[----:B------:R-:W-:Y:S01]  /*7270*/  @P6 STG.E.U16 desc[UR36][R8.64+0x42], R41 ;  /* 0x0000422908006986 */ /* 0x000fe2000c101524 */
[----:B------:R-:W-:-:S04]  /*7280*/  ISETP.GT.AND P6, PT, R4, 0x20, PT ;  /* 0x000000200400780c */ /* 0x000fc80003fc4270 */
[----:B------:R-:W-:-:S13]  /*7290*/  ISETP.GT.AND P6, PT, R3, 0x88, P6 ;  /* 0x000000880300780c */ /* 0x000fda00037c4270 */
[----:B------:R-:W-:Y:S01]  /*72a0*/  @P6 STG.E.U16 desc[UR36][R6.64+0x40], R42 ;  /* 0x0000402a06006986 */ /* 0x000fe2000c101524 */
[----:B------:R-:W-:-:S04]  /*72b0*/  ISETP.GT.AND P6, PT, R4, 0x21, PT ;  /* 0x000000210400780c */ /* 0x000fc80003fc4270 */
[----:B------:R-:W-:-:S13]  /*72c0*/  ISETP.GT.AND P6, PT, R3, 0x88, P6 ;  /* 0x000000880300780c */ /* 0x000fda00037c4270 */
[----:B------:R-:W-:Y:S02]  /*72d0*/  @P6 IMAD.MOV.U32 R4, RZ, RZ, R6 ;  /* 0x000000ffff046224 */ /* 0x000fe400078e0006 */
[----:B------:R-:W-:-:S05]  /*72e0*/  @P6 IMAD.MOV.U32 R5, RZ, RZ, R7 ;  /* 0x000000ffff056224 */ /* 0x000fca00078e0007 */
[----:B------:R0:W-:Y:S01]  /*72f0*/  @P6 STG.E.U16 desc[UR36][R4.64+0x42], R43 ;  /* 0x0000422b04006986 */ /* 0x0001e2000c101524 */
[C---:B------:R-:W-:Y:S02]  /*7300*/  ISETP.GT.AND P6, PT, R3.reuse, 0x80, P5 ;  /* 0x000000800300780c */ /* 0x040fe40002fc4270 */
[----:B------:R-:W-:-:S11]  /*7310*/  ISETP.GT.AND P5, PT, R3, 0x88, P5 ;  /* 0x000000880300780c */ /* 0x000fd60002fa4270 */
[----:B0-----:R-:W-:Y:S02]  /*7320*/  @P6 IMAD.MOV.U32 R4, RZ, RZ, R12 ;  /* 0x000000ffff046224 */ /* 0x001fe400078e000c */
[----:B------:R-:W-:-:S05]  /*7330*/  @P6 IMAD.MOV.U32 R5, RZ, RZ, R13 ;  /* 0x000000ffff056224 */ /* 0x000fca00078e000d */
[----:B------:R0:W-:Y:S01]  /*7340*/  @P6 STG.E.U16 desc[UR36][R4.64+0x50], R44 ;  /* 0x0000502c04006986 */ /* 0x0001e2000c101524 */
[C---:B------:R-:W-:Y:S02]  /*7350*/  ISETP.GT.AND P6, PT, R3.reuse, 0x80, P4 ;  /* 0x000000800300780c */ /* 0x040fe400027c4270 */
[----:B------:R-:W-:-:S11]  /*7360*/  ISETP.GT.AND P4, PT, R3, 0x88, P4 ;  /* 0x000000880300780c */ /* 0x000fd60002784270 */
[----:B0-----:R-:W-:Y:S02]  /*7370*/  @P6 IMAD.MOV.U32 R4, RZ, RZ, R12 ;  /* 0x000000ffff046224 */ /* 0x001fe400078e000c */
[----:B------:R-:W-:-:S05]  /*7380*/  @P6 IMAD.MOV.U32 R5, RZ, RZ, R13 ;  /* 0x000000ffff056224 */ /* 0x000fca00078e000d */
[----:B------:R0:W-:Y:S02]  /*7390*/  @P6 STG.E.U16 desc[UR36][R4.64+0x52], R45 ;  /* 0x0000522d04006986 */ /* 0x0001e4000c101524 */
[----:B0-----:R-:W-:Y:S02]  /*73a0*/  @P5 IMAD.MOV.U32 R4, RZ, RZ, R6 ;  /* 0x000000ffff045224 */ /* 0x001fe400078e0006 */
[----:B------:R-:W-:-:S05]  /*73b0*/  @P5 IMAD.MOV.U32 R5, RZ, RZ, R7 ;  /* 0x000000ffff055224 */ /* 0x000fca00078e0007 */
[----:B------:R0:W-:Y:S01]  /*73c0*/  @P5 STG.E.U16 desc[UR36][R4.64+0x50], R46 ;  /* 0x0000502e04005986 */ /* 0x0001e2000c101524 */
[C---:B------:R-:W-:Y:S02]  /*73d0*/  ISETP.GT.AND P5, PT, R3.reuse, 0x80, P3 ;  /* 0x000000800300780c */ /* 0x040fe40001fa4270 */
[----:B------:R-:W-:Y:S01]  /*73e0*/  ISETP.GT.AND P3, PT, R3, 0x88, P3 ;  /* 0x000000880300780c */ /* 0x000fe20001f64270 */
        /* <DEDUP_REMOVED lines=17> */
[----:B------:R0:W-:Y:S02]  /*7500*/  @P3 STG.E.U16 desc[UR36][R4.64+0x60], R50 ;  /* 0x0000603204003986 */ /* 0x0001e4000c101524 */
[----:B0-----:R-:W-:Y:S02]  /*7510*/  @P0 IMAD.MOV.U32 R4, RZ, RZ, R6 ;  /* 0x000000ffff040224 */ /* 0x001fe400078e0006 */
[----:B------:R-:W-:-:S05]  /*7520*/  @P0 IMAD.MOV.U32 R5, RZ, RZ, R7 ;  /* 0x000000ffff050224 */ /* 0x000fca00078e0007 */
[----:B------:R0:W-:Y:S02]  /*7530*/  @P0 STG.E.U16 desc[UR36][R4.64+0x62], R51 ;  /* 0x0000623304000986 */ /* 0x0001e4000c101524 */
[----:B0-----:R-:W-:Y:S02]  /*7540*/  @P5 IMAD.MOV.U32 R4, RZ, RZ, R12 ;  /* 0x000000ffff045224 */ /* 0x001fe400078e000c */
[----:B------:R-:W-:-:S05]  /*7550*/  @P5 IMAD.MOV.U32 R5, RZ, RZ, R13 ;  /* 0x000000ffff055224 */ /* 0x000fca00078e000d */
[----:B------:R0:W-:Y:S04]  /*7560*/  @P5 STG.E.U16 desc[UR36][R4.64+0x70], R52 ;  /* 0x0000703404005986 */ /* 0x0001e8000c101524 */
[----:B------:R1:W-:Y:S01]  /*7570*/  @P4 STG.E.U16 desc[UR36][R12.64+0x72], R53 ;  /* 0x000072350c004986 */ /* 0x0003e2000c101524 */
[----:B0-----:R-:W-:Y:S02]  /*7580*/  @P2 IMAD.MOV.U32 R4, RZ, RZ, R6 ;  /* 0x000000ffff042224 */ /* 0x001fe400078e0006 */
[----:B------:R-:W-:-:S05]  /*7590*/  @P2 IMAD.MOV.U32 R5, RZ, RZ, R7 ;  /* 0x000000ffff052224 */ /* 0x000fca00078e0007 */
[----:B------:R1:W-:Y:S04]  /*75a0*/  @P2 STG.E.U16 desc[UR36][R4.64+0x70], R54 ;  /* 0x0000703604002986 */ /* 0x0003e8000c101524 */
[----:B------:R1:W-:Y:S02]  /*75b0*/  @P1 STG.E.U16 desc[UR36][R6.64+0x72], R55 ;  /* 0x0000723706001986 */ /* 0x0003e4000c101524 */
.L_x_156:
[----:B------:R-:W-:Y:S05]  /*75c0*/  BSYNC B0 ;  /* 0x0000000000007941 */ /* 0x000fea0003800000 */
.L_x_32:
[----:B------:R-:W-:Y:S01]  /*75d0*/  IADD3 R16, P0, R16, UR38, RZ ;  /* 0x0000002610107c10 */ /* 0x000fe2000ff1e0ff */
[----:B------:R-:W-:Y:S01]  /*75e0*/  ULDC.64 UR4, c[0x0][0x650] ;  /* 0x0001940000047ab9 */ /* 0x000fe20000000a00 */
[----:B------:R-:W-:Y:S01]  /*75f0*/  PRMT R3, RZ, 0x7610, R3 ;  /* 0x00007610ff037816 */ /* 0x000fe20000000003 */
[----:B------:R-:W-:Y:S01]  /*7600*/  IMAD.MOV.U32 R103, RZ, RZ, -0x1 ;  /* 0xffffffffff677424 */ /* 0x000fe200078e00ff */
[----:B------:R-:W-:Y:S01]  /*7610*/  IADD3.X R17, R17, UR41, RZ, P0, !PT ;  /* 0x0000002911117c10 */ /* 0x000fe200087fe4ff */
[----:B------:R-:W-:Y:S01]  /*7620*/  IMAD.MOV.U32 R23, RZ, RZ, -0x1 ;  /* 0xffffffffff177424 */ /* 0x000fe200078e00ff */
[----:B------:R-:W-:-:S04]  /*7630*/  ISETP.GE.U32.AND P0, PT, R16, UR4, PT ;  /* 0x0000000410007c0c */ /* 0x000fc8000bf06070 */
[----:B------:R-:W-:-:S13]  /*7640*/  ISETP.GE.U32.AND.EX P0, PT, R17, UR5, PT, P0 ;  /* 0x0000000511007c0c */ /* 0x000fda000bf06100 */
[----:B------:R-:W-:Y:S05]  /*7650*/  @P0 BRA `(.L_x_157) ;  /* 0x00000004004c0947 */ /* 0x000fea0003800000 */
[----:B----4-:R-:W4:Y:S01]  /*7660*/  LDC.64 R10, c[0x0][0x628] ;  /* 0x00018a00ff0a7b82 */ /* 0x010f220000000a00 */
[----:B01----:R-:W0:Y:S01]  /*7670*/  S2R R12, SR_CTAID.X ;  /* 0x00000000000c7919 */ /* 0x003e220000002500 */
[----:B------:R-:W-:Y:S02]  /*7680*/  IMAD.MOV.U32 R8, RZ, RZ, R16 ;  /* 0x000000ffff087224 */ /* 0x000fe400078e0010 */
[----:B------:R-:W-:Y:S01]  /*7690*/  IMAD.MOV.U32 R9, RZ, RZ, R17 ;  /* 0x000000ffff097224 */ /* 0x000fe200078e0011 */
[----:B------:R-:W1:Y:S03]  /*76a0*/  S2R R20, SR_CTAID.Y ;  /* 0x0000000000147919 */ /* 0x000e660000002600 */
[----:B------:R-:W0:Y:S08]  /*76b0*/  LDC R0, c[0x0][0x630] ;  /* 0x00018c00ff007b82 */ /* 0x000e300000000800 */
[----:B------:R-:W0:Y:S01]  /*76c0*/  LDC.64 R14, c[0x0][0x620] ;  /* 0x00018800ff0e7b82 */ /* 0x000e220000000a00 */
[----:B----4-:R-:W-:-:S04]  /*76d0*/  ISETP.NE.U32.AND P0, PT, R10, RZ, PT ;  /* 0x000000ff0a00720c */ /* 0x010fc80003f05070 */
[----:B------:R-:W-:-:S13]  /*76e0*/  ISETP.NE.AND.EX P0, PT, R11, RZ, PT, P0 ;  /* 0x000000ff0b00720c */ /* 0x000fda0003f05300 */
[----:B01----:R-:W-:Y:S05]  /*76f0*/  @!P0 BRA `(.L_x_158) ;  /* 0x0000000000288947 */ /* 0x003fea0003800000 */
        /* <DEDUP_REMOVED lines=10> */
.L_x_158:
[-CC-:B------:R-:W-:Y:S01]  /*77a0*/  SHF.R.U64 R23, R8, R0.reuse, R9.reuse ;  /* 0x0000000008177219 */ /* 0x180fe20000001209 */
[----:B------:R-:W0:Y:S01]  /*77b0*/  LDC.64 R26, c[0x0][0x640] ;  /* 0x00019000ff1a7b82 */ /* 0x000e220000000a00 */
[----:B------:R-:W-:Y:S01]  /*77c0*/  SHF.R.U32.HI R0, RZ, R0, R9 ;  /* 0x00000000ff007219 */ /* 0x000fe20000011609 */
[----:B------:R-:W-:Y:S01]  /*77d0*/  ULDC UR4, c[0x0][0x150] ;  /* 0x0000540000047ab9 */ /* 0x000fe20000000800 */
[----:B------:R-:W-:Y:S02]  /*77e0*/  IADD3 R3, P0, RZ, -R23, RZ ;  /* 0x80000017ff037210 */ /* 0x000fe40007f1e0ff */
[----:B------:R-:W-:-:S03]  /*77f0*/  I2FP.F32.U32 R7, R12 ;  /* 0x0000000c00077245 */ /* 0x000fc60000201000 */
[----:B------:R-:W1:Y:S01]  /*7800*/  LDC R6, c[0x0][0x618] ;  /* 0x00018600ff067b82 */ /* 0x000e620000000800 */
[----:B------:R-:W-:Y:S02]  /*7810*/  IMAD.X R5, RZ, RZ, ~R0, P0 ;  /* 0x000000ffff057224 */ /* 0x000fe400000e0e00 */
[----:B------:R-:W-:Y:S01]  /*7820*/  FMUL R7, R7, UR4 ;  /* 0x0000000407077c20 */ /* 0x000fe20008400000 */
[----:B------:R-:W-:Y:S01]  /*7830*/  ULDC UR4, c[0x0][0x154] ;  /* 0x0000550000047ab9 */ /* 0x000fe20000000800 */
[-C--:B------:R-:W-:Y:S02]  /*7840*/  IMAD R0, R5, R14.reuse, RZ ;  /* 0x0000000e05007224 */ /* 0x080fe400078e02ff */
[C---:B------:R-:W-:Y:S01]  /*7850*/  IMAD.WIDE.U32 R4, R3.reuse, R14, R16 ;  /* 0x0000000e03047225 */ /* 0x040fe200078e0010 */
[----:B------:R-:W4:Y:S01]  /*7860*/  LDC R11, c[0x0][0x608] ;  /* 0x00018200ff0b7b82 */ /* 0x000f220000000800 */
[----:B------:R-:W2:Y:S02]  /*7870*/  F2I.U32.TRUNC.NTZ R7, R7 ;  /* 0x0000000700077305 */ /* 0x000ea4000020f000 */
[----:B------:R-:W-:-:S04]  /*7880*/  IMAD R3, R3, R15, R0 ;  /* 0x0000000f03037224 */ /* 0x000fc800078e0200 */
[----:B------:R-:W-:Y:S01]  /*7890*/  IMAD.IADD R3, R5, 0x1, R3 ;  /* 0x0000000105037824 */ /* 0x000fe200078e0203 */
[----:B------:R-:W3:Y:S01]  /*78a0*/  LDC R8, c[0x0][0x658] ;  /* 0x00019600ff087b82 */ /* 0x000ee20000000800 */
[----:B------:R-:W-:Y:S02]  /*78b0*/  I2FP.F32.U32 R5, R20 ;  /* 0x0000001400057245 */ /* 0x000fe40000201000 */
[----:B0-----:R-:W-:-:S04]  /*78c0*/  ISETP.NE.U32.AND P0, PT, R26, RZ, PT ;  /* 0x000000ff1a00720c */ /* 0x001fc80003f05070 */
[----:B------:R-:W-:Y:S01]  /*78d0*/  ISETP.NE.AND.EX P0, PT, R27, RZ, PT, P0 ;  /* 0x000000ff1b00720c */ /* 0x000fe20003f05300 */
[----:B------:R-:W0:Y:S01]  /*78e0*/  LDC R9, c[0x0][0x144] ;  /* 0x00005100ff097b82 */ /* 0x000e220000000800 */
[-C--:B-1----:R-:W-:Y:S01]  /*78f0*/  SHF.R.U32.HI R0, RZ, R6.reuse, R3 ;  /* 0x00000006ff007219 */ /* 0x082fe20000011603 */
[----:B--2---:R-:W-:Y:S01]  /*7900*/  IMAD.MOV R7, RZ, RZ, -R7 ;  /* 0x000000ffff077224 */ /* 0x004fe200078e0a07 */
[----:B------:R-:W-:Y:S01]  /*7910*/  SHF.R.U64 R13, R4, R6, R3 ;  /* 0x00000006040d7219 */ /* 0x000fe20000001203 */
[----:B------:R-:W-:-:S04]  /*7920*/  FMUL R6, R5, UR4 ;  /* 0x0000000405067c20 */ /* 0x000fc80008400000 */
[----:B------:R-:W1:Y:S01]  /*7930*/  LDC R21, c[0x0][0x148] ;  /* 0x00005200ff157b82 */ /* 0x000e620000000800 */
[-CC-:B----4-:R-:W-:Y:S02]  /*7940*/  SHF.R.U64 R10, R13, R11.reuse, R0.reuse ;  /* 0x0000000b0d0a7219 */ /* 0x190fe40000001200 */
[----:B------:R-:W-:Y:S02]  /*7950*/  SHF.R.U32.HI R3, RZ, R11, R0 ;  /* 0x0000000bff037219 */ /* 0x000fe40000011600 */
[----:B------:R2:W4:Y:S03]  /*7960*/  F2I.U32.TRUNC.NTZ R0, R6 ;  /* 0x0000000600007305 */ /* 0x000526000020f000 */
[----:B------:R-:W1:Y:S01]  /*7970*/  LDC R14, c[0x0][0x648] ;  /* 0x00019200ff0e7b82 */ /* 0x000e620000000800 */
[-CC-:B---3--:R-:W-:Y:S02]  /*7980*/  SHF.R.U64 R15, R10, R8.reuse, R3.reuse ;  /* 0x000000080a0f7219 */ /* 0x188fe40000001203 */
[----:B------:R-:W-:-:S03]  /*7990*/  SHF.R.U32.HI R5, RZ, R8, R3 ;  /* 0x00000008ff057219 */ /* 0x000fc60000011603 */
[----:B------:R-:W-:Y:S02]  /*79a0*/  IMAD.MOV.U32 R4, RZ, RZ, R15 ;  /* 0x000000ffff047224 */ /* 0x000fe400078e000f */
[----:B------:R-:W3:Y:S01]  /*79b0*/  LDC R24, c[0x0][0x638] ;  /* 0x00018e00ff187b82 */ /* 0x000ee20000000800 */
[----:B0-----:R-:W-:-:S07]  /*79c0*/  IMAD R25, R9, R7, R12 ;  /* 0x0000000709197224 */ /* 0x001fce00078e020c */
[----:B------:R-:W0:Y:S08]  /*79d0*/  LDC R28, c[0x0][0x610] ;  /* 0x00018400ff1c7b82 */ /* 0x000e300000000800 */
[----:B------:R-:W0:Y:S01]  /*79e0*/  LDC R29, c[0x0][0x600] ;  /* 0x00018000ff1d7b82 */ /* 0x000e220000000800 */
[----:B--2-4-:R-:W-:Y:S05]  /*79f0*/  @!P0 BRA `(.L_x_159) ;  /* 0x0000000000288947 */ /* 0x014fea0003800000 */
[----:B------:R-:W2:Y:S02]  /*7a00*/  LDC R4, c[0x0][0x64c] ;  /* 0x00019300ff047b82 */ /* 0x000ea40000000800 */
[----:B--2---:R-:W-:-:S05]  /*7a10*/  IADD3 R3, P0, R15, R4, RZ ;  /* 0x000000040f037210 */ /* 0x004fca0007f1e0ff */
        /* <DEDUP_REMOVED lines=8> */
.L_x_159:
[----:B------:R-:W-:Y:S02]  /*7aa0*/  ISETP.NE.AND P0, PT, R2, 0x1, PT ;  /* 0x000000010200780c */ /* 0x000fe40003f05270 */
[----:B-1----:R-:W-:Y:S01]  /*7ab0*/  SHF.R.U64 R3, R4, R14, R5 ;  /* 0x0000000e04037219 */ /* 0x002fe20000001205 */
[----:B------:R-:W-:Y:S01]  /*7ac0*/  IMAD.MOV R5, RZ, RZ, -R0 ;  /* 0x000000ffff057224 */ /* 0x000fe200078e0a00 */
[----:B------:R-:W-:Y:S02]  /*7ad0*/  LOP3.LUT R0, R10, R101, RZ, 0xc0, !PT ;  /* 0x000000650a007212 */ /* 0x000fe400078ec0ff */
[----:B------:R-:W-:Y:S01]  /*7ae0*/  LOP3.LUT R6, R13, R100, RZ, 0xc0, !PT ;  /* 0x000000640d067212 */ /* 0x000fe200078ec0ff */
[----:B------:R-:W-:Y:S02]  /*7af0*/  IMAD.MOV R4, RZ, RZ, -R3 ;  /* 0x000000ffff047224 */ /* 0x000fe400078e0a03 */
[----:B------:R-:W-:Y:S02]  /*7b00*/  IMAD R0, R93, R3, R0 ;  /* 0x000000035d007224 */ /* 0x000fe400078e0200 */
[----:B---3--:R-:W-:-:S02]  /*7b10*/  IMAD R3, R4, R24, R15 ;  /* 0x0000001804037224 */ /* 0x008fc400078e020f */
[----:B------:R-:W-:Y:S02]  /*7b20*/  @P0 IMAD R25, R21, R5, R20 ;  /* 0x0000000515190224 */ /* 0x000fe400078e0214 */
[----:B0-----:R-:W-:Y:S02]  /*7b30*/  IMAD R5, R3, R29, R6 ;  /* 0x0000001d03057224 */ /* 0x001fe400078e0206 */
[----:B------:R-:W-:Y:S02]  /*7b40*/  IMAD R0, R0, R28, R25 ;  /* 0x0000001c00007224 */ /* 0x000fe400078e0219 */
[----:B------:R-:W-:-:S03]  /*7b50*/  IMAD.MOV.U32 R4, RZ, RZ, 0x1 ;  /* 0x00000001ff047424 */ /* 0x000fc600078e00ff */
[----:B------:R-:W-:Y:S02]  /*7b60*/  SEL R103, R5, R0, !P0 ;  /* 0x0000000005677207 */ /* 0x000fe40004000000 */
[----:B------:R-:W-:Y:S02]  /*7b70*/  PRMT R3, R4, 0x7610, R3 ;  /* 0x0000761004037816 */ /* 0x000fe40000000003 */
[----:B------:R-:W-:-:S07]  /*7b80*/  SEL R0, R0, R5, !P0 ;  /* 0x0000000500007207 */ /* 0x000fce0004000000 */
.L_x_157:
[----:B------:R-:W-:Y:S01]  /*7b90*/  LOP3.LUT P0, RZ, R3, 0xff, RZ, 0xc0, !PT ;  /* 0x000000ff03ff7812 */ /* 0x000fe2000780c0ff */
[----:B------:R-:W-:Y:S01]  /*7ba0*/  UIMAD.WIDE.U32 UR4, UR42, -0x55555555, URZ ;  /* 0xaaaaaaab2a0478a5 */ /* 0x000fe2000f8e003f */
[----:B------:R-:W-:-:S03]  /*7bb0*/  IMAD.MOV.U32 R111, RZ, RZ, R0 ;  /* 0x000000ffff6f7224 */ /* 0x000fc600078e0000 */
[----:B------:R-:W-:-:S04]  /*7bc0*/  USHF.R.U32.HI UR4, URZ, 0x1, UR5 ;  /* 0x000000013f047899 */ /* 0x000fc80008011605 */
[----:B------:R-:W-:-:S04]  /*7bd0*/  UIMAD UR42, UR4, -0x3, UR42 ;  /* 0xfffffffd042a78a4 */ /* 0x000fc8000f8e022a */
[----:B------:R-:W-:Y:S08]  /*7be0*/  @P0 BRA `(.L_x_160) ;  /* 0xffffff98002c0947 */ /* 0x000ff0000383ffff */
[----:B------:R-:W-:Y:S05]  /*7bf0*/  EXIT ;  /* 0x000000000000794d */ /* 0x000fea0003800000 */
.L_x_7:
        /* <DEDUP_REMOVED lines=26> */
.L_x_162:
[----:B------:R-:W0:Y:S01]  /*7da0*/  LDC.64 R32, c[0x0][0x640] ;  /* 0x00019000ff207b82 */ /* 0x000e220000000a00 */
[-CC-:B------:R-:W-:Y:S01]  /*7db0*/  SHF.R.U64 R22, R14, R8.reuse, R15.reuse ;  /* 0x000000080e167219 */ /* 0x180fe2000000120f */
[----:B------:R-:W-:Y:S01]  /*7dc0*/  IMAD.MOV.U32 R25, RZ, RZ, 0x1 ;  /* 0x00000001ff197424 */ /* 0x000fe200078e00ff */
[----:B------:R-:W-:Y:S02]  /*7dd0*/  SHF.R.U32.HI R7, RZ, R8, R15 ;  /* 0x00000008ff077219 */ /* 0x000fe4000001160f */
[----:B------:R-:W-:-:S03]  /*7de0*/  IADD3 R13, P0, RZ, -R22, RZ ;  /* 0x80000016ff0d7210 */ /* 0x000fc60007f1e0ff */
[----:B------:R-:W1:Y:S02]  /*7df0*/  LDC R12, c[0x0][0x618] ;  /* 0x00018600ff0c7b82 */ /* 0x000e640000000800 */
[----:B------:R-:W-:Y:S02]  /*7e00*/  IMAD.X R7, RZ, RZ, ~R7, P0 ;  /* 0x000000ffff077224 */ /* 0x000fe400000e0e07 */
[----:B------:R-:W-:-:S04]  /*7e10*/  IMAD.WIDE.U32 R10, R13, R26, R16 ;  /* 0x0000001a0d0a7225 */ /* 0x000fc800078e0010 */
[----:B------:R-:W2:Y:S01]  /*7e20*/  LDC R14, c[0x0][0x608] ;  /* 0x00018200ff0e7b82 */ /* 0x000ea20000000800 */
[----:B------:R-:W-:-:S04]  /*7e30*/  IMAD R8, R7, R26, RZ ;  /* 0x0000001a07087224 */ /* 0x000fc800078e02ff */
[----:B------:R-:W-:-:S03]  /*7e40*/  IMAD R7, R13, R27, R8 ;  /* 0x0000001b0d077224 */ /* 0x000fc600078e0208 */
[----:B------:R-:W3:Y:S01]  /*7e50*/  LDC R30, c[0x0][0x658] ;  /* 0x00019600ff1e7b82 */ /* 0x000ee20000000800 */
[----:B------:R-:W-:Y:S01]  /*7e60*/  IMAD.IADD R7, R11, 0x1, R7 ;  /* 0x000000010b077824 */ /* 0x000fe200078e0207 */
[----:B0-----:R-:W-:Y:S01]  /*7e70*/  ISETP.NE.U32.AND P0, PT, R32, RZ, PT ;  /* 0x000000ff2000720c */ /* 0x001fe20003f05070 */
[----:B------:R-:W-:-:S03]  /*7e80*/  IMAD.MOV.U32 R11, RZ, RZ, -0x1 ;  /* 0xffffffffff0b7424 */ /* 0x000fc600078e00ff */
        /* <DEDUP_REMOVED lines=8> */
[-C--:B---3--:R-:W-:Y:S02]  /*7f10*/  SHF.L.U32 R10, R11, R30.reuse, RZ ;  /* 0x0000001e0b0a7219 */ /* 0x088fe400000006ff */
[--C-:B------:R-:W-:Y:S02]  /*7f20*/  SHF.R.U64 R28, R26, R30, R7.reuse ;  /* 0x0000001e1a1c7219 */ /* 0x100fe40000001207 */
[----:B------:R-:W-:Y:S02]  /*7f30*/  LOP3.LUT R27, RZ, R10, RZ, 0x33, !PT ;  /* 0x0000000aff1b7212 */ /* 0x000fe400078e33ff */
[----:B------:R-:W-:Y:S01]  /*7f40*/  SHF.R.U32.HI R11, RZ, R30, R7 ;  /* 0x0000001eff0b7219 */ /* 0x000fe20000011607 */
[----:B------:R-:W3:Y:S01]  /*7f50*/  LDC R29, c[0x0][0x610] ;  /* 0x00018400ff1d7b82 */ /* 0x000ee20000000800 */
[----:B------:R-:W-:Y:S01]  /*7f60*/  IMAD.MOV.U32 R10, RZ, RZ, R28 ;  /* 0x000000ffff0a7224 */ /* 0x000fe200078e001c */
[----:B------:R-:W-:Y:S06]  /*7f70*/  @!P0 BRA `(.L_x_163) ;  /* 0x0000000000288947 */ /* 0x000fec0003800000 */
        /* <DEDUP_REMOVED lines=10> */
.L_x_163:
[----:B------:R-:W-:Y:S02]  /*8020*/  ISETP.NE.AND P0, PT, R2, 0x1, PT ;  /* 0x000000010200780c */ /* 0x000fe40003f05270 */
[----:B-1----:R-:W-:Y:S01]  /*8030*/  SHF.R.U64 R8, R10, R8, R11 ;  /* 0x000000080a087219 */ /* 0x002fe2000000120b */
[----:B0-----:R-:W-:Y:S01]  /*8040*/  VIADD R11, R21, 0xffffffff ;  /* 0xffffffff150b7836 */ /* 0x001fe20000000000 */
[----:B------:R-:W-:Y:S02]  /*8050*/  SHF.L.U32 R25, R25, R30, RZ ;  /* 0x0000001e19197219 */ /* 0x000fe400000006ff */
[----:B------:R-:W-:Y:S01]  /*8060*/  LOP3.LUT R5, R26, R27, RZ, 0xc0, !PT ;  /* 0x0000001b1a057212 */ /* 0x000fe200078ec0ff */
[----:B------:R-:W-:-:S04]  /*8070*/  IMAD.MOV R7, RZ, RZ, -R8 ;  /* 0x000000ffff077224 */ /* 0x000fc800078e0a08 */
[----:B------:R-:W-:Y:S02]  /*8080*/  IMAD R5, R25, R8, R5 ;  /* 0x0000000819057224 */ /* 0x000fe400078e0205 */
[----:B------:R-:W-:Y:S01]  /*8090*/  @P0 IMAD R6, R9, R24, R4 ;  /* 0x0000001809060224 */ /* 0x000fe200078e0204 */
[----:B------:R-:W-:Y:S01]  /*80a0*/  LOP3.LUT R9, R20, R11, RZ, 0xc0, !PT ;  /* 0x0000000b14097212 */ /* 0x000fe200078ec0ff */
[----:B--2---:R-:W-:Y:S02]  /*80b0*/  IMAD R4, R7, R23, R28 ;  /* 0x0000001707047224 */ /* 0x004fe400078e021c */
[----:B---3--:R-:W-:Y:S02]  /*80c0*/  IMAD R6, R5, R29, R6 ;  /* 0x0000001d05067224 */ /* 0x008fe400078e0206 */
[----:B------:R-:W-:Y:S02]  /*80d0*/  IMAD R5, R4, R21, R9 ;  /* 0x0000001504057224 */ /* 0x000fe400078e0209 */
[----:B------:R-:W-:-:S02]  /*80e0*/  IMAD.MOV.U32 R8, RZ, RZ, 0x1 ;  /* 0x00000001ff087424 */ /* 0x000fc400078e00ff */
[----:B------:R-:W-:Y:S01]  /*80f0*/  IMAD.MOV.U32 R7, RZ, RZ, R22 ;  /* 0x000000ffff077224 */ /* 0x000fe200078e0016 */
[----:B------:R-:W-:Y:S02]  /*8100*/  SEL R21, R5, R6, !P0 ;  /* 0x0000000605157207 */ /* 0x000fe40004000000 */
[----:B------:R-:W-:-:S07]  /*8110*/  SEL R20, R6, R5, !P0 ;  /* 0x0000000506147207 */ /* 0x000fce0004000000 */
.L_x_161:
[----:B------:R-:W-:-:S08]  /*8120*/  NOP ;  /* 0x0000000000007918 */ /* 0x000fd00000000000 */
[----:B------:R-:W0:-:S00]  /*8130*/  USETMAXREG.DEALLOC.CTAPOOL 0x28 ;  /* 0x00000028000079c8 */ /* 0x000e0000080e0500 */
[----:B0-----:R-:W-:-:S13]  /*8140*/  ISETP.NE.AND P0, PT, R3, RZ, PT ;  /* 0x000000ff0300720c */ /* 0x001fda0003f05270 */
[----:B------:R-:W-:Y:S05]  /*8150*/  @P0 EXIT ;  /* 0x000000000000094d */ /* 0x000fea0003800000 */
[----:B------:R-:W-:Y:S01]  /*8160*/  LOP3.LUT P0, RZ, R8, 0xff, RZ, 0xc0, !PT ;  /* 0x000000ff08ff7812 */ /* 0x000fe2000780c0ff */
[----:B------:R-:W-:Y:S02]  /*8170*/  IMAD.MOV.U32 R3, RZ, RZ, 0x1 ;  /* 0x00000001ff037424 */ /* 0x000fe400078e00ff */
[----:B------:R-:W-:-:S10]  /*8180*/  IMAD.MOV.U32 R8, RZ, RZ, RZ ;  /* 0x000000ffff087224 */ /* 0x000fd400078e00ff */
[----:B------:R-:W-:Y:S05]  /*8190*/  @!P0 BRA `(.L_x_164) ;  /* 0x0000000c00588947 */ /* 0x000fea0003800000 */
[----:B------:R-:W0:Y:S01]  /*81a0*/  LDC R3, c[0x0][0x28c] ;  /* 0x0000a300ff037b82 */ /* 0x000e220000000800 */
[----:B------:R-:W1:Y:S01]  /*81b0*/  S2R R13, SR_CgaCtaId ;  /* 0x00000000000d7919 */ /* 0x000e620000008800 */
[----:B------:R-:W-:Y:S01]  /*81c0*/  ULDC UR5, c[0x0][0x658] ;  /* 0x0001960000057ab9 */ /* 0x000fe20000000800 */
[----:B------:R-:W-:Y:S01]  /*81d0*/  UMOV UR6, 0xffffffff ;  /* 0xffffffff00067882 */ /* 0x000fe20000000000 */
[----:B------:R-:W-:Y:S01]  /*81e0*/  BSSY B0, `(.L_x_164) ;  /* 0x00000d1000007945 */ /* 0x000fe20003800000 */
[----:B------:R-:W-:Y:S01]  /*81f0*/  USHF.L.U32 UR6, UR6, UR5, URZ ;  /* 0x0000000506067299 */ /* 0x000fe2000800063f */
[----:B------:R-:W-:Y:S01]  /*8200*/  IMAD.MOV.U32 R10, RZ, RZ, 0x1 ;  /* 0x00000001ff0a7424 */ /* 0x000fe200078e00ff */
[----:B------:R-:W-:Y:S01]  /*8210*/  LOP3.LUT R9, R18, 0x2, RZ, 0xfc, !PT ;  /* 0x0000000212097812 */ /* 0x000fe200078efcff */
[----:B------:R-:W-:Y:S01]  /*8220*/  IMAD.MOV.U32 R8, RZ, RZ, RZ ;  /* 0x000000ffff087224 */ /* 0x000fe200078e00ff */
[----:B------:R-:W-:Y:S01]  /*8230*/  ULDC UR4, c[0x0][0x600] ;  /* 0x0001800000047ab9 */ /* 0x000fe20000000800 */
[----:B------:R-:W-:Y:S01]  /*8240*/  UMOV UR7, 0x1 ;  /* 0x0000000100077882 */ /* 0x000fe20000000000 */
[----:B------:R-:W-:-:S02]  /*8250*/  UIADD3 UR4, UR4, -0x1, URZ ;  /* 0xffffffff04047890 */ /* 0x000fc4000fffe03f */
[----:B------:R-:W-:Y:S02]  /*8260*/  USHF.L.U32 UR5, UR7, UR5, URZ ;  /* 0x0000000507057299 */ /* 0x000fe4000800063f */
[----:B------:R-:W-:Y:S01]  /*8270*/  ULOP3.LUT UR6, URZ, UR6, URZ, 0x33, !UPT ;  /* 0x000000063f067292 */ /* 0x000fe2000f8e333f */
[----:B------:R-:W-:Y:S01]  /*8280*/  ULDC.64 UR30, c[0x0][0x198] ;  /* 0x00006600001e7ab9 */ /* 0x000fe20000000a00 */
[----:B0-----:R-:W-:-:S05]  /*8290*/  VIADD R3, R3, 0x7f ;  /* 0x0000007f03037836 */ /* 0x001fca0000000000 */
[----:B------:R-:W-:-:S04]  /*82a0*/  SHF.R.S32.HI R4, RZ, 0x1f, R3 ;  /* 0x0000001fff047819 */ /* 0x000fc80000011403 */
[----:B------:R-:W-:Y:S01]  /*82b0*/  LEA.HI R4, R4, R3, RZ, 0x7 ;  /* 0x0000000304047211 */ /* 0x000fe200078f38ff */
[C---:B-1----:R-:W-:Y:S02]  /*82c0*/  IMAD.SHL.U32 R12, R13.reuse, 0x20, RZ ;  /* 0x000000200d0c7824 */ /* 0x042fe400078e00ff */
[----:B------:R-:W-:Y:S01]  /*82d0*/  IMAD.SHL.U32 R13, R13, 0x800, RZ ;  /* 0x000008000d0d7824 */ /* 0x000fe200078e00ff */
[----:B------:R-:W-:Y:S01]  /*82e0*/  SHF.R.S32.HI R11, RZ, 0x7, R4 ;  /* 0x00000007ff0b7819 */ /* 0x000fe20000011404 */
[----:B------:R-:W-:Y:S01]  /*82f0*/  IMAD.MOV.U32 R3, RZ, RZ, 0x1 ;  /* 0x00000001ff037424 */ /* 0x000fe200078e00ff */
[----:B------:R-:W-:Y:S02]  /*8300*/  LOP3.LUT R12, R12, 0x20, RZ, 0xc0, !PT ;  /* 0x000000200c0c7812 */ /* 0x000fe400078ec0ff */
[----:B------:R-:W-:Y:S01]  /*8310*/  LOP3.LUT R13, R13, 0x800, RZ, 0xc0, !PT ;  /* 0x000008000d0d7812 */ /* 0x000fe200078ec0ff */
[----:B------:R-:W-:-:S07]  /*8320*/  VIADD R19, R11, 0x1 ;  /* 0x000000010b137836 */ /* 0x000fce0000000000 */
.L_x_175:
[----:B------:R-:W-:-:S03]  /*8330*/  UMOV UR7, 0xffffffff ;  /* 0xffffffff00077882 */ /* 0x000fc60000000000 */
[----:B------:R-:W-:Y:S05]  /*8340*/  BRA.DIV UR7, `(.L_x_165) ;  /* 0x0000000e07b07947 */ /* 0x000fea000b800000 */
[----:B------:R-:W-:-:S13]  /*8350*/  ELECT P6, URZ, PT ;  /* 0x00000000003f782f */ /* 0x000fda00038c0000 */
.L_x_185:
[----:B------:R-:W0:Y:S01]  /*8360*/  LDC R4, c[0x0][0x28c] ;  /* 0x0000a300ff047b82 */ /* 0x000e220000000800 */
[----:B------:R-:W-:Y:S01]  /*8370*/  BSSY B1, `(.L_x_166) ;  /* 0x0000044000017945 */ /* 0x000fe20003800000 */
[----:B0-----:R-:W-:-:S13]  /*8380*/  ISETP.LT.OR P6, PT, R4, 0x1, !P6 ;  /* 0x000000010400780c */ /* 0x001fda00077c1670 */
[----:B------:R-:W-:Y:S05]  /*8390*/  @P6 BRA `(.L_x_167) ;  /* 0x0000000400046947 */ /* 0x000fea0003800000 */
[----:B------:R-:W-:Y:S02]  /*83a0*/  IMAD.SHL.U32 R20, R20, 0x100, RZ ;  /* 0x0000010014147824 */ /* 0x000fe400078e00ff */
[----:B------:R-:W-:Y:S02]  /*83b0*/  IMAD R21, R21, 0x40, R12 ;  /* 0x0000004015157824 */ /* 0x000fe400078e020c */
[----:B------:R-:W-:Y:S02]  /*83c0*/  IMAD.MOV.U32 R22, RZ, RZ, RZ ;  /* 0x000000ffff167224 */ /* 0x000fe400078e00ff */
[----:B------:R-:W-:Y:S02]  /*83d0*/  IMAD.MOV.U32 R4, RZ, RZ, R19 ;  /* 0x000000ffff047224 */ /* 0x000fe400078e0013 */
[----:B------:R-:W-:Y:S02]  /*83e0*/  IMAD.MOV.U32 R5, RZ, RZ, R3 ;  /* 0x000000ffff057224 */ /* 0x000fe400078e0003 */
[----:B------:R-:W-:-:S07]  /*83f0*/  IMAD.MOV.U32 R6, RZ, RZ, R8 ;  /* 0x000000ffff067224 */ /* 0x000fce00078e0008 */
.L_x_170:
[----:B------:R-:W0:Y:S01]  /*8400*/  S2R R15, SR_CgaCtaId ;  /* 0x00000000000f7919 */ /* 0x000e220000008800 */
[----:B------:R-:W-:Y:S02]  /*8410*/  MOV R14, 0x400 ;  /* 0x00000400000e7802 */ /* 0x000fe40000000f00 */
[----:B------:R-:W-:Y:S02]  /*8420*/  ISETP.NE.AND P1, PT, R0, RZ, PT ;  /* 0x000000ff0000720c */ /* 0x000fe40003f25270 */
[----:B0-----:R-:W-:Y:S02]  /*8430*/  LEA R25, R15, R14, 0x18 ;  /* 0x0000000e0f197211 */ /* 0x001fe400078ec0ff */
[----:B------:R-:W-:-:S09]  /*8440*/  SHF.L.U32 R14, R5, 0x1f, RZ ;  /* 0x0000001f050e7819 */ /* 0x000fd200000006ff */
[----:B------:R-:W0:Y:S01]  /*8450*/  @!P1 LDC R15, c[0x0][0x500] ;  /* 0x00014000ff0f9b82 */ /* 0x000e220000000800 */
[----:B------:R-:W-:-:S04]  /*8460*/  IMAD R23, R6, 0x8, R25 ;  /* 0x0000000806177824 */ /* 0x000fc800078e0219 */
[----:B------:R-:W1:Y:S02]  /*8470*/  SYNCS.PHASECHK.TRANS64.TRYWAIT P0, [R23+URZ+0x18], R14 ;  /* 0x0000180e170075a7 */ /* 0x000e64000800017f */
[----:B-1----:R-:W-:Y:S05]  /*8480*/  @!P0 BRA `(.L_x_168) ;  /* 0x0000000c00808947 */ /* 0x002fea0003800000 */
.L_x_186:
[----:B-1----:R-:W-:Y:S01]  /*8490*/  PRMT R14, R9, 0x9910, RZ ;  /* 0x00009910090e7816 */ /* 0x002fe200000000ff */
[----:B0-----:R0:W-:Y:S03]  /*84a0*/  @!P1 SYNCS.ARRIVE.TRANS64 RZ, [R23+URZ], R15 ;  /* 0x0000000f17ff99a7 */ /* 0x0011e6000800003f */
[----:B------:R-:W-:-:S13]  /*84b0*/  ISETP.NE.AND P0, PT, R14, 0x2, PT ;  /* 0x000000020e00780c */ /* 0x000fda0003f05270 */
[----:B0-----:R-:W-:Y:S05]  /*84c0*/  @P0 BRA `(.L_x_169) ;  /* 0x0000000000040947 */ /* 0x001fea0003800000 */
[----:B------:R-:W-:Y:S01]  /*84d0*/  BPT.TRAP 0x1 ;  /* 0x000000040000795c */ /* 0x000fe20000300000 */
.L_x_169:
[----:B------:R-:W-:Y:S01]  /*84e0*/  IMAD R14, R6, 0x10000, R25 ;  /* 0x00010000060e7824 */ /* 0x000fe200078e0219 */
[----:B------:R-:W-:Y:S01]  /*84f0*/  R2UR UR34, R22 ;  /* 0x00000000162272ca */ /* 0x000fe200000e0000 */
[----:B------:R-:W-:Y:S01]  /*8500*/  VIADD R4, R4, 0xffffffff ;  /* 0xffffffff04047836 */ /* 0x000fe20000000000 */
[----:B------:R-:W-:Y:S01]  /*8510*/  R2UR UR33, R23 ;  /* 0x00000000172172ca */ /* 0x000fe200000e0000 */
[----:B------:R-:W-:Y:S01]  /*8520*/  UIADD3 UR14, UP0, UR30, 0xf0, URZ ;  /* 0x000000f01e0e7890 */ /* 0x000fe2000ff1e03f */
[----:B------:R-:W-:Y:S01]  /*8530*/  R2UR UR24, R14 ;  /* 0x000000000e1872ca */ /* 0x000fe200000e0000 */
[----:B------:R-:W-:Y:S01]  /*8540*/  IMAD R14, R6, 0x2000, R13 ;  /* 0x00002000060e7824 */ /* 0x000fe200078e020d */
[----:B------:R-:W-:Y:S01]  /*8550*/  R2UR UR36, R7 ;  /* 0x00000000072472ca */ /* 0x000fe200000e0000 */
[----:B------:R-:W-:Y:S01]  /*8560*/  UIADD3 UR42, UP1, UR30, 0x1f0, URZ ;  /* 0x000001f01e2a7890 */ /* 0x000fe2000ff3e03f */
[----:B------:R-:W-:Y:S01]  /*8570*/  R2UR UR35, R20 ;  /* 0x00000000142372ca */ /* 0x000fe200000e0000 */
[----:B------:R-:W-:Y:S01]  /*8580*/  IMAD R14, R14, 0x2, R25 ;  /* 0x000000020e0e7824 */ /* 0x000fe200078e0219 */
[----:B------:R-:W-:Y:S01]  /*8590*/  R2UR UR19, R21 ;  /* 0x00000000151372ca */ /* 0x000fe200000e0000 */
[----:B------:R-:W-:Y:S01]  /*85a0*/  UIADD3.X UR15, URZ, UR31, URZ, UP0, !UPT ;  /* 0x0000001f3f0f7290 */ /* 0x000fe200087fe43f */
[----:B------:R-:W-:Y:S01]  /*85b0*/  ISETP.GT.AND P1, PT, R4, 0x1, PT ;  /* 0x000000010400780c */ /* 0x000fe20003f24270 */
[----:B------:R-:W-:Y:S01]  /*85c0*/  UIADD3 UR26, UR34, 0x40, URZ ;  /* 0x00000040221a7890 */ /* 0x000fe2000fffe03f */
[----:B------:R-:W-:Y:S01]  /*85d0*/  R2UR UR8, R14 ;  /* 0x000000000e0872ca */ /* 0x000fe200000e0000 */
[----:B------:R-:W-:Y:S01]  /*85e0*/  UIADD3.X UR43, URZ, UR31, URZ, UP1, !UPT ;  /* 0x0000001f3f2b7290 */ /* 0x000fe20008ffe43f */
[----:B------:R-:W-:Y:S01]  /*85f0*/  VIADD R6, R6, 0x1 ;  /* 0x0000000106067836 */ /* 0x000fe20000000000 */
[----:B------:R-:W-:Y:S01]  /*8600*/  UIADD3 UR32, UR24, 0x100, URZ ;  /* 0x0000010018207890 */ /* 0x000fe2000fffe03f */
[----:B------:R-:W-:Y:S01]  /*8610*/  VIADD R22, R22, 0x80 ;  /* 0x0000008016167836 */ /* 0x000fe20000000000 */
[----:B------:R-:W-:Y:S01]  /*8620*/  UIADD3 UR24, UR24, 0x8100, URZ ;  /* 0x0000810018187890 */ /* 0x000fe2000fffe03f */
[----:B------:R-:W-:Y:S01]  /*8630*/  UMOV UR22, 0x0 ;  /* 0x0000000000167882 */ /* 0x000fe20000000000 */
[----:B------:R-:W-:Y:S01]  /*8640*/  UMOV UR23, 0x10000000 ;  /* 0x1000000000177882 */ /* 0x000fe20000000000 */
[----:B------:R-:W-:Y:S01]  /*8650*/  ISETP.NE.AND P0, PT, R6, 0x3, PT ;  /* 0x000000030600780c */ /* 0x000fe20003f05270 */
[----:B------:R-:W-:Y:S01]  /*8660*/  UMOV UR25, UR33 ;  /* 0x0000002100197c82 */ /* 0x000fe20008000000 */
[----:B------:R-:W-:Y:S01]  /*8670*/  UMOV UR28, UR36 ;  /* 0x00000024001c7c82 */ /* 0x000fe20008000000 */
[----:B------:R-:W-:-:S02]  /*8680*/  UMOV UR27, UR35 ;  /* 0x00000023001b7c82 */ /* 0x000fc40008000000 */
[----:B------:R-:W-:Y:S01]  /*8690*/  UIADD3 UR16, UR8, 0x30100, URZ ;  /* 0x0003010008107890 */ /* 0x000fe2000fffe03f */
[----:B------:R0:W-:Y:S01]  /*86a0*/  UTMALDG.3D [UR32], [UR14], desc[UR22] ;  /* 0x000016200e0075b4 */ /* 0x0001e20008011000 */
[----:B------:R-:W-:Y:S01]  /*86b0*/  UIADD3 UR8, UR8, 0x32100, URZ ;  /* 0x0003210008087890 */ /* 0x000fe2000fffe03f */
[----:B------:R-:W-:Y:S01]  /*86c0*/  SEL R14, RZ, 0x1, P0 ;  /* 0x00000001ff0e7807 */ /* 0x000fe20000000000 */
[----:B------:R-:W-:Y:S01]  /*86d0*/  UMOV UR7, 0x30000 ;  /* 0x0003000000077882 */ /* 0x000fe20000000000 */
[----:B------:R-:W-:Y:S01]  /*86e0*/  UMOV UR17, UR33 ;  /* 0x0000002100117c82 */ /* 0x000fe20008000000 */
[----:B------:R-:W-:Y:S01]  /*86f0*/  UMOV UR18, UR34 ;  /* 0x0000002200127c82 */ /* 0x000fe20008000000 */
[----:B------:R-:W-:Y:S01]  /*8700*/  UMOV UR20, UR36 ;  /* 0x0000002400147c82 */ /* 0x000fe20008000000 */
[----:B------:R-:W-:Y:S01]  /*8710*/  UMOV UR9, UR33 ;  /* 0x0000002100097c82 */ /* 0x000fe20008000000 */
[----:B------:R-:W-:Y:S01]  /*8720*/  UMOV UR11, UR19 ;  /* 0x00000013000b7c82 */ /* 0x000fe20008000000 */
[----:B------:R-:W-:Y:S01]  /*8730*/  UMOV UR12, UR36 ;  /* 0x00000024000c7c82 */ /* 0x000fe20008000000 */
[----:B------:R0:W-:Y:S01]  /*8740*/  UTMALDG.3D [UR24], [UR14], desc[UR22] ;  /* 0x000016180e0075b4 */ /* 0x0001e20008011000 */
[----:B------:R-:W-:Y:S01]  /*8750*/  UMOV UR10, UR26 ;  /* 0x0000001a000a7c82 */ /* 0x000fe20008000000 */
[----:B------:R-:W-:-:S02]  /*8760*/  LOP3.LUT R5, R5, R14, RZ, 0x3c, !PT ;  /* 0x0000000e05057212 */ /* 0x000fc400078e3cff */
[----:B------:R-:W-:Y:S01]  /*8770*/  SEL R6, R6, RZ, P0 ;  /* 0x000000ff06067207 */ /* 0x000fe20000000000 */
[----:B------:R0:W-:Y:S01]  /*8780*/  UTMALDG.3D.MULTICAST [UR16], [UR42], UR7, desc[UR22] ;  /* 0x000016102a0073b4 */ /* 0x0001e20008011807 */
[----:B------:R0:W-:Y:S02]  /*8790*/  UTMALDG.3D.MULTICAST [UR8], [UR42], UR7, desc[UR22] ;  /* 0x000016082a0073b4 */ /* 0x0001e40008011807 */
[----:B0-----:R-:W-:Y:S05]  /*87a0*/  @P1 BRA `(.L_x_170) ;  /* 0xfffffffc00141947 */ /* 0x001fea000383ffff */
.L_x_167:
[----:B------:R-:W-:Y:S05]  /*87b0*/  BSYNC B1 ;  /* 0x0000000000017941 */ /* 0x000fea0003800000 */
.L_x_166:
[----:B------:R-:W-:Y:S01]  /*87c0*/  LOP3.LUT P1, RZ, R10, 0xff, RZ, 0xc0, !PT ;  /* 0x000000ff0aff7812 */ /* 0x000fe2000782c0ff */
[C---:B------:R-:W-:Y:S01]  /*87d0*/  IMAD.IADD R7, R11.reuse, 0x1, R8 ;  /* 0x000000010b077824 */ /* 0x040fe200078e0208 */
[----:B------:R-:W-:Y:S01]  /*87e0*/  ULDC.64 UR8, c[0x0][0x650] ;  /* 0x0001940000087ab9 */ /* 0x000fe20000000a00 */
[----:B------:R-:W-:Y:S01]  /*87f0*/  ISETP.GE.U32.AND P2, PT, R11, 0x3, PT ;  /* 0x000000030b00780c */ /* 0x000fe20003f46070 */
[----:B------:R-:W-:Y:S01]  /*8800*/  BSSY B1, `(.L_x_171) ;  /* 0x000006c000017945 */ /* 0x000fe20003800000 */
[----:B------:R-:W-:Y:S01]  /*8810*/  IMAD.MOV.U32 R20, RZ, RZ, -0x1 ;  /* 0xffffffffff147424 */ /* 0x000fe200078e00ff */
[----:B------:R-:W-:Y:S01]  /*8820*/  ISETP.GT.U32.AND P0, PT, R7, 0x2, PT ;  /* 0x000000020700780c */ /* 0x000fe20003f04070 */
[----:B------:R-:W-:Y:S01]  /*8830*/  IMAD.MOV.U32 R21, RZ, RZ, -0x1 ;  /* 0xffffffffff157424 */ /* 0x000fe200078e00ff */
[----:B------:R-:W-:Y:S02]  /*8840*/  PRMT R10, RZ, 0x7610, R10 ;  /* 0x00007610ff0a7816 */ /* 0x000fe4000000000a */
[----:B------:R-:W-:-:S03]  /*8850*/  ISETP.LT.U32.AND P0, PT, R11, 0x3, P0 ;  /* 0x000000030b00780c */ /* 0x000fc60000701070 */
[----:B------:R-:W0:Y:S01]  /*8860*/  @P1 S2R R5, SR_CgaCtaId ;  /* 0x0000000000051919 */ /* 0x000e220000008800 */
[----:B------:R-:W-:-:S04]  /*8870*/  @P1 MOV R4, 0x400 ;  /* 0x0000040000041802 */ /* 0x000fc80000000f00 */
[----:B0-----:R-:W-:Y:S01]  /*8880*/  @P1 LEA R6, R5, R4, 0x18 ;  /* 0x0000000405061211 */ /* 0x001fe200078ec0ff */
[----:B------:R-:W-:Y:S01]  /*8890*/  IMAD.WIDE.U32 R4, R7, -0x55555555, RZ ;  /* 0xaaaaaaab07047825 */ /* 0x000fe200078e00ff */
[----:B------:R-:W-:Y:S02]  /*88a0*/  SEL R4, RZ, 0x1, !P0 ;  /* 0x00000001ff047807 */ /* 0x000fe40004000000 */
[----:B------:R0:W-:Y:S01]  /*88b0*/  @P1 SYNCS.ARRIVE.TRANS64.A1T0 RZ, [R6+URZ+0x48], RZ ;  /* 0x000048ff06ff19a7 */ /* 0x0001e2000810003f */
[----:B------:R-:W-:Y:S02]  /*88c0*/  IADD3 R16, P1, R16, UR38, RZ ;  /* 0x0000002610107c10 */ /* 0x000fe4000ff3e0ff */
[----:B------:R-:W-:Y:S02]  /*88d0*/  LOP3.LUT R3, R3, R4, RZ, 0x3c, !PT ;  /* 0x0000000403037212 */ /* 0x000fe400078e3cff */
[----:B------:R-:W-:Y:S02]  /*88e0*/  IADD3.X R17, R17, UR41, RZ, P1, !PT ;  /* 0x0000002911117c10 */ /* 0x000fe40008ffe4ff */
[----:B------:R-:W-:-:S02]  /*88f0*/  ISETP.GE.U32.AND P0, PT, R16, UR8, PT ;  /* 0x0000000810007c0c */ /* 0x000fc4000bf06070 */
[----:B0-----:R-:W-:Y:S02]  /*8900*/  SHF.R.U32.HI R6, RZ, 0x1, R5 ;  /* 0x00000001ff067819 */ /* 0x001fe40000011605 */
[----:B------:R-:W-:Y:S02]  /*8910*/  ISETP.GE.U32.AND.EX P0, PT, R17, UR9, PT, P0 ;  /* 0x0000000911007c0c */ /* 0x000fe4000bf06100 */
[----:B------:R-:W-:Y:S01]  /*8920*/  @P2 LOP3.LUT R3, R3, 0x1, R6, 0x78, !PT ;  /* 0x0000000103032812 */ /* 0x000fe200078e7806 */
[----:B------:R-:W-:Y:S01]  /*8930*/  IMAD R8, R6, -0x3, R7 ;  /* 0xfffffffd06087824 */ /* 0x000fe200078e0207 */
[----:B------:R-:W-:Y:S01]  /*8940*/  PRMT R4, RZ, 0x7610, R4 ;  /* 0x00007610ff047816 */ /* 0x000fe20000000004 */
[----:B------:R-:W-:-:S08]  /*8950*/  IMAD.MOV.U32 R7, RZ, RZ, -0x1 ;  /* 0xffffffffff077424 */ /* 0x000fd000078e00ff */
[----:B------:R-:W-:Y:S05]  /*8960*/  @P0 BRA `(.L_x_172) ;  /* 0x0000000400540947 */ /* 0x000fea0003800000 */
[----:B------:R-:W0:Y:S01]  /*8970*/  S2R R15, SR_CTAID.X ;  /* 0x00000000000f7919 */ /* 0x000e220000002500 */
[----:B------:R-:W-:Y:S01]  /*8980*/  ULDC.64 UR8, c[0x0][0x628] ;  /* 0x00018a0000087ab9 */ /* 0x000fe20000000a00 */
[----:B------:R-:W-:Y:S01]  /*8990*/  ULDC UR10, c[0x0][0x630] ;  /* 0x00018c00000a7ab9 */ /* 0x000fe20000000800 */
[----:B------:R-:W-:Y:S01]  /*89a0*/  ISETP.NE.U32.AND P0, PT, RZ, UR8, PT ;  /* 0x00000008ff007c0c */ /* 0x000fe2000bf05070 */
[----:B------:R-:W1:Y:S01]  /*89b0*/  S2R R20, SR_CTAID.Y ;  /* 0x0000000000147919 */ /* 0x000e620000002600 */
[----:B------:R-:W-:Y:S01]  /*89c0*/  ULDC UR11, c[0x0][0x150] ;  /* 0x00005400000b7ab9 */ /* 0x000fe20000000800 */
[----:B------:R-:W-:Y:S01]  /*89d0*/  IMAD.MOV.U32 R4, RZ, RZ, R16 ;  /* 0x000000ffff047224 */ /* 0x000fe200078e0010 */
[----:B------:R-:W-:Y:S01]  /*89e0*/  ISETP.NE.AND.EX P0, PT, RZ, UR9, PT, P0 ;  /* 0x00000009ff007c0c */ /* 0x000fe2000bf05300 */
[----:B------:R-:W-:Y:S01]  /*89f0*/  IMAD.MOV.U32 R5, RZ, RZ, R17 ;  /* 0x000000ffff057224 */ /* 0x000fe200078e0011 */
[----:B0-----:R-:W-:-:S11]  /*8a00*/  I2FP.F32.U32 R22, R15 ;  /* 0x0000000f00167245 */ /* 0x001fd60000201000 */
[----:B------:R-:W-:Y:S05]  /*8a10*/  @!P0 BRA `(.L_x_173) ;  /* 0x0000000000288947 */ /* 0x000fea0003800000 */
[----:B------:R-:W-:Y:S02]  /*8a20*/  ULDC UR7, c[0x0][0x634] ;  /* 0x00018d0000077ab9 */ /* 0x000fe40000000800 */
[----:B------:R-:W-:-:S05]  /*8a30*/  IADD3 R5, P0, R16, UR7, RZ ;  /* 0x0000000710057c10 */ /* 0x000fca000ff1e0ff */
[----:B------:R-:W-:-:S04]  /*8a40*/  IMAD.X R21, RZ, RZ, R17, P0 ;  /* 0x000000ffff157224 */ /* 0x000fc800000e0611 */
[----:B------:R-:W-:-:S04]  /*8a50*/  IMAD.WIDE.U32 R6, R21, UR8, RZ ;  /* 0x0000000815067c25 */ /* 0x000fc8000f8e00ff */
[----:B------:R-:W-:-:S04]  /*8a60*/  IMAD.WIDE.U32 R6, P0, R5, UR9, R6 ;  /* 0x0000000905067c25 */ /* 0x000fc8000f800006 */
[----:B------:R-:W-:-:S04]  /*8a70*/  IMAD.WIDE.U32 R4, R5, UR8, RZ ;  /* 0x0000000805047c25 */ /* 0x000fc8000f8e00ff */
[----:B------:R-:W-:Y:S01]  /*8a80*/  IMAD.MOV.U32 R4, RZ, RZ, R7 ;  /* 0x000000ffff047224 */ /* 0x000fe200078e0007 */
[----:B------:R-:W-:Y:S01]  /*8a90*/  IADD3 RZ, P1, R5, R6, RZ ;  /* 0x0000000605ff7210 */ /* 0x000fe20007f3e0ff */
[----:B------:R-:W-:-:S04]  /*8aa0*/  IMAD.X R5, RZ, RZ, RZ, P0 ;  /* 0x000000ffff057224 */ /* 0x000fc800000e06ff */
[----:B------:R-:W-:-:S08]  /*8ab0*/  IMAD.WIDE.U32.X R4, R21, UR9, R4, P1 ;  /* 0x0000000915047c25 */ /* 0x000fd000088e0404 */
.L_x_173:
[--C-:B------:R-:W-:Y:S01]  /*8ac0*/  SHF.R.U64 R14, R4, UR10, R5.reuse ;  /* 0x0000000a040e7c19 */ /* 0x100fe20008001205 */
[----:B------:R-:W-:Y:S01]  /*8ad0*/  FMUL R22, R22, UR11 ;  /* 0x0000000b16167c20 */ /* 0x000fe20008400000 */
[----:B------:R-:W-:Y:S01]  /*8ae0*/  SHF.R.U32.HI R4, RZ, UR10, R5 ;  /* 0x0000000aff047c19 */ /* 0x000fe20008011605 */
[----:B------:R-:W0:Y:S01]  /*8af0*/  LDC R6, c[0x0][0x144] ;  /* 0x00005100ff067b82 */ /* 0x000e220000000800 */
[----:B------:R-:W-:Y:S01]  /*8b00*/  IADD3 R5, P0, RZ, -R14, RZ ;  /* 0x8000000eff057210 */ /* 0x000fe20007f1e0ff */
[----:B------:R-:W-:Y:S01]  /*8b10*/  ULDC UR7, c[0x0][0x154] ;  /* 0x0000550000077ab9 */ /* 0x000fe20000000800 */
[----:B-1----:R-:W-:Y:S01]  /*8b20*/  I2FP.F32.U32 R7, R20 ;  /* 0x0000001400077245 */ /* 0x002fe20000201000 */
[----:B------:R-:W1:Y:S01]  /*8b30*/  F2I.U32.TRUNC.NTZ R22, R22 ;  /* 0x0000001600167305 */ /* 0x000e62000020f000 */
[----:B------:R-:W-:Y:S01]  /*8b40*/  ULDC.64 UR8, c[0x0][0x620] ;  /* 0x0001880000087ab9 */ /* 0x000fe20000000a00 */
[----:B------:R-:W-:Y:S01]  /*8b50*/  IMAD.X R4, RZ, RZ, ~R4, P0 ;  /* 0x000000ffff047224 */ /* 0x000fe200000e0e04 */
[----:B------:R-:W-:Y:S01]  /*8b60*/  ISETP.NE.AND P2, PT, R2, 0x1, PT ;  /* 0x000000010200780c */ /* 0x000fe20003f45270 */
[----:B------:R-:W-:Y:S01]  /*8b70*/  FMUL R23, R7, UR7 ;  /* 0x0000000707177c20 */ /* 0x000fe20008400000 */
[----:B------:R-:W2:Y:S01]  /*8b80*/  LDC R25, c[0x0][0x148] ;  /* 0x00005200ff197b82 */ /* 0x000ea20000000800 */
[----:B------:R-:W-:Y:S01]  /*8b90*/  IMAD R4, R4, UR8, RZ ;  /* 0x0000000804047c24 */ /* 0x000fe2000f8e02ff */
[----:B------:R-:W-:-:S03]  /*8ba0*/  ULDC UR7, c[0x0][0x618] ;  /* 0x0001860000077ab9 */ /* 0x000fc60000000800 */
[----:B------:R-:W3:Y:S01]  /*8bb0*/  F2I.U32.TRUNC.NTZ R23, R23 ;  /* 0x0000001700177305 */ /* 0x000ee2000020f000 */
[C---:B------:R-:W-:Y:S02]  /*8bc0*/  IMAD R7, R5.reuse, UR9, R4 ;  /* 0x0000000905077c24 */ /* 0x040fe4000f8e0204 */
[----:B------:R-:W-:Y:S01]  /*8bd0*/  IMAD.WIDE.U32 R4, R5, UR8, R16 ;  /* 0x0000000805047c25 */ /* 0x000fe2000f8e0010 */
[----:B------:R-:W-:Y:S02]  /*8be0*/  ULDC.64 UR8, c[0x0][0x640] ;  /* 0x0001900000087ab9 */ /* 0x000fe40000000a00 */
[----:B------:R-:W-:Y:S01]  /*8bf0*/  ISETP.NE.U32.AND P0, PT, RZ, UR8, PT ;  /* 0x00000008ff007c0c */ /* 0x000fe2000bf05070 */
[----:B------:R-:W-:Y:S02]  /*8c00*/  IMAD.IADD R5, R5, 0x1, R7 ;  /* 0x0000000105057824 */ /* 0x000fe400078e0207 */
[----:B-1----:R-:W-:Y:S01]  /*8c10*/  IMAD.MOV R22, RZ, RZ, -R22 ;  /* 0x000000ffff167224 */ /* 0x002fe200078e0a16 */
[----:B------:R-:W-:-:S02]  /*8c20*/  ISETP.NE.AND.EX P0, PT, RZ, UR9, PT, P0 ;  /* 0x00000009ff007c0c */ /* 0x000fc4000bf05300 */
[----:B------:R-:W-:Y:S01]  /*8c30*/  SHF.R.U64 R21, R4, UR7, R5 ;  /* 0x0000000704157c19 */ /* 0x000fe20008001205 */
[----:B0-----:R-:W-:Y:S01]  /*8c40*/  IMAD R15, R6, R22, R15 ;  /* 0x00000016060f7224 */ /* 0x001fe200078e020f */
[----:B------:R-:W-:Y:S01]  /*8c50*/  SHF.R.U32.HI R4, RZ, UR7, R5 ;  /* 0x00000007ff047c19 */ /* 0x000fe20008011605 */
[----:B------:R-:W-:Y:S01]  /*8c60*/  ULDC UR7, c[0x0][0x608] ;  /* 0x0001820000077ab9 */ /* 0x000fe20000000800 */
[----:B---3--:R-:W-:Y:S02]  /*8c70*/  IMAD.MOV R6, RZ, RZ, -R23 ;  /* 0x000000ffff067224 */ /* 0x008fe400078e0a17 */
[--C-:B------:R-:W-:Y:S02]  /*8c80*/  SHF.R.U64 R22, R21, UR7, R4.reuse ;  /* 0x0000000715167c19 */ /* 0x100fe40008001204 */
[----:B------:R-:W-:Y:S01]  /*8c90*/  SHF.R.U32.HI R5, RZ, UR7, R4 ;  /* 0x00000007ff057c19 */ /* 0x000fe20008011604 */
[----:B------:R-:W-:Y:S01]  /*8ca0*/  ULDC UR7, c[0x0][0x658] ;  /* 0x0001960000077ab9 */ /* 0x000fe20000000800 */
[----:B--2---:R-:W-:-:S02]  /*8cb0*/  @P2 IMAD R15, R25, R6, R20 ;  /* 0x00000006190f2224 */ /* 0x004fc400078e0214 */
[--C-:B------:R-:W-:Y:S02]  /*8cc0*/  SHF.R.U64 R20, R22, UR7, R5.reuse ;  /* 0x0000000716147c19 */ /* 0x100fe40008001205 */
[----:B------:R-:W-:-:S03]  /*8cd0*/  SHF.R.U32.HI R23, RZ, UR7, R5 ;  /* 0x00000007ff177c19 */ /* 0x000fc60008011605 */
[----:B------:R-:W-:Y:S02]  /*8ce0*/  IMAD.MOV.U32 R6, RZ, RZ, R20 ;  /* 0x000000ffff067224 */ /* 0x000fe400078e0014 */
[----:B------:R-:W-:Y:S01]  /*8cf0*/  IMAD.MOV.U32 R5, RZ, RZ, R23 ;  /* 0x000000ffff057224 */ /* 0x000fe200078e0017 */
[----:B------:R-:W-:Y:S06]  /*8d00*/  @!P0 BRA `(.L_x_174) ;  /* 0x00000000002c8947 */ /* 0x000fec0003800000 */
        /* <DEDUP_REMOVED lines=9> */
[----:B------:R-:W-:-:S04]  /*8da0*/  IMAD.WIDE.U32.X R4, R23, UR9, R4, P1 ;  /* 0x0000000917047c25 */ /* 0x000fc800088e0404 */
[----:B------:R-:W-:-:S07]  /*8db0*/  IMAD.MOV.U32 R6, RZ, RZ, R4 ;  /* 0x000000ffff067224 */ /* 0x000fce00078e0004 */
.L_x_174:
[----:B------:R-:W-:Y:S01]  /*8dc0*/  ULDC UR7, c[0x0][0x648] ;  /* 0x0001920000077ab9 */ /* 0x000fe20000000800 */
[----:B------:R-:W-:Y:S01]  /*8dd0*/  LOP3.LUT R4, R22, UR6, RZ, 0xc0, !PT ;  /* 0x0000000616047c12 */ /* 0x000fe2000f8ec0ff */
[----:B------:R-:W-:Y:S01]  /*8de0*/  ULDC UR8, c[0x0][0x610] ;  /* 0x0001840000087ab9 */ /* 0x000fe20000000800 */
[----:B------:R-:W-:Y:S01]  /*8df0*/  SHF.R.U64 R5, R6, UR7, R5 ;  /* 0x0000000706057c19 */ /* 0x000fe20008001205 */
[----:B------:R-:W-:Y:S01]  /*8e00*/  ULDC UR7, c[0x0][0x638] ;  /* 0x00018e0000077ab9 */ /* 0x000fe20000000800 */
[----:B------:R-:W-:-:S03]  /*8e10*/  LOP3.LUT R21, R21, UR4, RZ, 0xc0, !PT ;  /* 0x0000000415157c12 */ /* 0x000fc6000f8ec0ff */
[----:B------:R-:W-:Y:S02]  /*8e20*/  IMAD.MOV R7, RZ, RZ, -R5 ;  /* 0x000000ffff077224 */ /* 0x000fe400078e0a05 */
[----:B------:R-:W-:Y:S02]  /*8e30*/  IMAD R4, R5, UR5, R4 ;  /* 0x0000000505047c24 */ /* 0x000fe4000f8e0204 */
[----:B------:R-:W-:Y:S01]  /*8e40*/  IMAD R20, R7, UR7, R20 ;  /* 0x0000000707147c24 */ /* 0x000fe2000f8e0214 */
[----:B------:R-:W-:Y:S01]  /*8e50*/  ULDC UR7, c[0x0][0x600] ;  /* 0x0001800000077ab9 */ /* 0x000fe20000000800 */
[----:B------:R-:W-:Y:S02]  /*8e60*/  IMAD R15, R4, UR8, R15 ;  /* 0x00000008040f7c24 */ /* 0x000fe4000f8e020f */
[----:B------:R-:W-:Y:S02]  /*8e70*/  IMAD R20, R20, UR7, R21 ;  /* 0x0000000714147c24 */ /* 0x000fe4000f8e0215 */
[----:B------:R-:W-:-:S02]  /*8e80*/  IMAD.MOV.U32 R4, RZ, RZ, 0x1 ;  /* 0x00000001ff047424 */ /* 0x000fc400078e00ff */
[----:B------:R-:W-:Y:S01]  /*8e90*/  IMAD.MOV.U32 R7, RZ, RZ, R14 ;  /* 0x000000ffff077224 */ /* 0x000fe200078e000e */
[----:B------:R-:W-:Y:S02]  /*8ea0*/  SEL R21, R20, R15, !P2 ;  /* 0x0000000f14157207 */ /* 0x000fe40005000000 */
[----:B------:R-:W-:-:S07]  /*8eb0*/  SEL R20, R15, R20, !P2 ;  /* 0x000000140f147207 */ /* 0x000fce0005000000 */
.L_x_172:
[----:B------:R-:W-:Y:S05]  /*8ec0*/  BSYNC B1 ;  /* 0x0000000000017941 */ /* 0x000fea0003800000 */
.L_x_171:
[----:B------:R-:W-:-:S13]  /*8ed0*/  LOP3.LUT P0, RZ, R4, 0xff, RZ, 0xc0, !PT ;  /* 0x000000ff04ff7812 */ /* 0x000fda000780c0ff */
[----:B------:R-:W-:Y:S05]  /*8ee0*/  @P0 BRA `(.L_x_175) ;  /* 0xfffffff400100947 */ /* 0x000fea000383ffff */
[----:B------:R-:W-:Y:S05]  /*8ef0*/  BSYNC B0 ;  /* 0x0000000000007941 */ /* 0x000fea0003800000 */
.L_x_164:
[----:B------:R-:W-:-:S03]  /*8f00*/  UMOV UR7, 0xffffffff ;  /* 0xffffffff00077882 */ /* 0x000fc60000000000 */
[----:B------:R-:W-:Y:S05]  /*8f10*/  BRA.DIV UR7, `(.L_x_176) ;  /* 0x0000000207f07947 */ /* 0x000fea000b800000 */
[----:B------:R-:W-:-:S13]  /*8f20*/  ELECT P6, URZ, PT ;  /* 0x00000000003f782f */ /* 0x000fda00038c0000 */
.L_x_189:
[----:B------:R-:W-:Y:S04]  /*8f30*/  BSSY B0, `(.L_x_177) ;  /* 0x0000022000007945 */ /* 0x000fe80003800000 */
[----:B------:R-:W-:Y:S05]  /*8f40*/  @!P6 BRA `(.L_x_178) ;  /* 0x000000000080e947 */ /* 0x000fea0003800000 */
[----:B------:R-:W-:-:S04]  /*8f50*/  LOP3.LUT R18, R18, 0x2, RZ, 0xfc, !PT ;  /* 0x0000000212127812 */ /* 0x000fc800078efcff */
[----:B------:R-:W-:-:S13]  /*8f60*/  ISETP.NE.AND P0, PT, R18, 0x3, PT ;  /* 0x000000031200780c */ /* 0x000fda0003f05270 */
[----:B------:R-:W-:Y:S05]  /*8f70*/  @!P0 BRA `(.L_x_179) ;  /* 0x0000000000048947 */ /* 0x000fea0003800000 */
[----:B------:R-:W-:Y:S01]  /*8f80*/  BPT.TRAP 0x1 ;  /* 0x000000040000795c */ /* 0x000fe20000300000 */
.L_x_179:
[----:B------:R-:W0:Y:S01]  /*8f90*/  S2R R5, SR_CgaCtaId ;  /* 0x0000000000057919 */ /* 0x000e220000008800 */
[----:B------:R-:W-:Y:S02]  /*8fa0*/  MOV R0, 0x400 ;  /* 0x0000040000007802 */ /* 0x000fe40000000f00 */
[----:B------:R-:W-:Y:S02]  /*8fb0*/  SHF.L.U32 R2, R3, 0x1f, RZ ;  /* 0x0000001f03027819 */ /* 0x000fe400000006ff */
[----:B0-----:R-:W-:-:S05]  /*8fc0*/  LEA R5, R5, R0, 0x18 ;  /* 0x0000000005057211 */ /* 0x001fca00078ec0ff */
[----:B------:R-:W-:-:S04]  /*8fd0*/  VIADD R5, R5, 0x18 ;  /* 0x0000001805057836 */ /* 0x000fc80000000000 */
[C---:B------:R-:W-:Y:S02]  /*8fe0*/  IMAD R7, R8.reuse, 0x8, R5 ;  /* 0x0000000808077824 */ /* 0x040fe400078e0205 */
[----:B------:R-:W-:Y:S02]  /*8ff0*/  VIADD R8, R8, 0x1 ;  /* 0x0000000108087836 */ /* 0x000fe40000000000 */
[----:B------:R-:W0:Y:S03]  /*9000*/  SYNCS.PHASECHK.TRANS64.TRYWAIT P0, [R7+URZ], R2 ;  /* 0x00000002070075a7 */ /* 0x000e26000800017f */
[----:B------:R-:W-:-:S04]  /*9010*/  ISETP.NE.AND P1, PT, R8, 0x3, PT ;  /* 0x000000030800780c */ /* 0x000fc80003f25270 */
[----:B------:R-:W-:Y:S02]  /*9020*/  SEL R0, RZ, 0x1, P1 ;  /* 0x00000001ff007807 */ /* 0x000fe40000800000 */
[----:B------:R-:W-:Y:S02]  /*9030*/  SEL R8, R8, RZ, P1 ;  /* 0x000000ff08087207 */ /* 0x000fe40000800000 */
[----:B------:R-:W-:-:S03]  /*9040*/  LOP3.LUT R9, R3, R0, RZ, 0x3c, !PT ;  /* 0x0000000003097212 */ /* 0x000fc600078e3cff */
[----:B------:R-:W-:Y:S01]  /*9050*/  IMAD R4, R8, 0x8, R5 ;  /* 0x0000000808047824 */ /* 0x000fe200078e0205 */
[----:B------:R-:W-:Y:S01]  /*9060*/  SHF.L.U32 R3, R9, 0x1f, RZ ;  /* 0x0000001f09037819 */ /* 0x000fe200000006ff */
[----:B0-----:R-:W-:Y:S06]  /*9070*/  @!P0 BRA `(.L_x_180) ;  /* 0x0000000000b88947 */ /* 0x001fec0003800000 */
.L_x_190:
[----:B------:R-:W1:Y:S01]  /*9080*/  SYNCS.PHASECHK.TRANS64.TRYWAIT P0, [R4+URZ], R3 ;  /* 0x00000003040075a7 */ /* 0x000e62000800017f */
[----:B------:R-:W-:-:S05]  /*9090*/  VIADD R0, R8, 0x1 ;  /* 0x0000000108007836 */ /* 0x000fca0000000000 */
[----:B------:R-:W-:-:S04]  /*90a0*/  ISETP.NE.AND P1, PT, R0, 0x3, PT ;  /* 0x000000030000780c */ /* 0x000fc80003f25270 */
[----:B0-----:R-:W-:Y:S02]  /*90b0*/  SEL R2, RZ, 0x1, P1 ;  /* 0x00000001ff027807 */ /* 0x001fe40000800000 */
[----:B------:R-:W-:Y:S02]  /*90c0*/  SEL R0, R0, RZ, P1 ;  /* 0x000000ff00007207 */ /* 0x000fe40000800000 */
[----:B------:R-:W-:Y:S01]  /*90d0*/  LOP3.LUT R2, R9, R2, RZ, 0x3c, !PT ;  /* 0x0000000209027212 */ /* 0x000fe200078e3cff */
[----:B-1----:R-:W-:Y:S06]  /*90e0*/  @!P0 BRA `(.L_x_181) ;  /* 0x0000000000b08947 */ /* 0x002fec0003800000 */
.L_x_191:
[----:B------:R-:W-:Y:S01]  /*90f0*/  IMAD R5, R0, 0x8, R5 ;  /* 0x0000000800057824 */ /* 0x000fe200078e0205 */
[----:B------:R-:W-:-:S07]  /*9100*/  SHF.L.U32 R0, R2, 0x1f, RZ ;  /* 0x0000001f02007819 */ /* 0x000fce00000006ff */
.L_x_182:
[----:B-1----:R1:W2:Y:S02]  /*9110*/  SYNCS.PHASECHK.TRANS64.TRYWAIT P0, [R5+URZ], R0 ;  /* 0x00000000050075a7 */ /* 0x0022a4000800017f */
[----:B--2---:R-:W-:Y:S05]  /*9120*/  @!P0 NANOSLEEP.SYNCS 0x989680 ;  /* 0x009896800000895d */ /* 0x004fea0003900000 */
[----:B------:R-:W2:Y:S02]  /*9130*/  @!P0 SYNCS.PHASECHK.TRANS64 P0, [R5+URZ], R0 ;  /* 0x00000000050085a7 */ /* 0x000ea4000800007f */
[----:B--2---:R-:W-:Y:S05]  /*9140*/  @!P0 BRA `(.L_x_182) ;  /* 0xfffffffc00f08947 */ /* 0x004fea000383ffff */
.L_x_178:
[----:B------:R-:W-:Y:S05]  /*9150*/  BSYNC B0 ;  /* 0x0000000000007941 */ /* 0x000fea0003800000 */
.L_x_177:
[----:B------:R-:W-:Y:S05]  /*9160*/  EXIT ;  /* 0x000000000000794d */ /* 0x000fea0003800000 */
.L_x_21:
[----:B-1----:R1:W2:Y:S02]  /*9170*/  SYNCS.PHASECHK.TRANS64.TRYWAIT P1, [R3+URZ], R0 ;  /* 0x00000000030075a7 */ /* 0x0022a4000802017f */
[----:B--2---:R-:W-:Y:S05]  /*9180*/  @!P1 NANOSLEEP.SYNCS 0x989680 ;  /* 0x009896800000995d */ /* 0x004fea0003900000 */
[----:B------:R-:W2:Y:S02]  /*9190*/  @!P1 SYNCS.PHASECHK.TRANS64 P1, [R3+URZ], R0 ;  /* 0x00000000030095a7 */ /* 0x000ea4000802007f */
[----:B--2---:R-:W-:Y:S05]  /*91a0*/  @!P1 BRA `(.L_x_21) ;  /* 0xfffffffc00f09947 */ /* 0x004fea000383ffff */
[----:B------:R-:W-:Y:S05]  /*91b0*/  BRA `(.L_x_20) ;  /* 0xffffff8400847947 */ /* 0x000fea000383ffff */
.L_x_26:
[----:B-1----:R1:W2:Y:S02]  /*91c0*/  SYNCS.PHASECHK.TRANS64.TRYWAIT P1, [R5+URZ], R4 ;  /* 0x00000004050075a7 */ /* 0x0022a4000802017f */
[----:B--2---:R-:W-:Y:S05]  /*91d0*/  @!P1 NANOSLEEP.SYNCS 0x989680 ;  /* 0x009896800000995d */ /* 0x004fea0003900000 */
[----:B------:R-:W2:Y:S02]  /*91e0*/  @!P1 SYNCS.PHASECHK.TRANS64 P1, [R5+URZ], R4 ;  /* 0x00000004050095a7 */ /* 0x000ea4000802007f */
[----:B--2---:R-:W-:Y:S05]  /*91f0*/  @!P1 BRA `(.L_x_26) ;  /* 0xfffffffc00f09947 */ /* 0x004fea000383ffff */
[----:B------:R-:W-:Y:S05]  /*9200*/  BRA `(.L_x_25) ;  /* 0xffffff8c00947947 */ /* 0x000fea000383ffff */
.L_x_165:
[----:B------:R-:W-:Y:S01]  /*9210*/  BSSY B1, `(.L_x_183) ;  /* 0x0000006000017945 */ /* 0x000fe20003800000 */
[----:B------:R-:W-:-:S07]  /*9220*/  IMAD.MOV.U32 R15, RZ, RZ, -0x1 ;  /* 0xffffffffff0f7424 */ /* 0x000fce00078e00ff */
[----:B------:R-:W-:Y:S05]  /*9230*/  WARPSYNC.COLLECTIVE R15, `(.L_x_184) ;  /* 0x000000000f0c7348 */ /* 0x000fea0003c00000 */
[----:B------:R-:W-:Y:S02]  /*9240*/  ELECT P6, UR62, PT ;  /* 0x00000000003e782f */ /* 0x000fe400038c0000 */
[----:B------:R-:W-:Y:S01]  /*9250*/  MOV R14, UR62 ;  /* 0x0000003e000e7c02 */ /* 0x000fe20008000f00 */
[----:B------:R-:W-:Y:S10]  /*9260*/  ENDCOLLECTIVE ;  /* 0x000000000000791b */ /* 0x000ff40003800000 */
.L_x_184:
[----:B------:R-:W-:Y:S05]  /*9270*/  BSYNC B1 ;  /* 0x0000000000017941 */ /* 0x000fea0003800000 */
.L_x_183:
[----:B------:R-:W-:Y:S05]  /*9280*/  BRA `(.L_x_185) ;  /* 0xfffffff000347947 */ /* 0x000fea000383ffff */
.L_x_168:
[----:B-1----:R1:W2:Y:S02]  /*9290*/  SYNCS.PHASECHK.TRANS64.TRYWAIT P0, [R23+URZ+0x18], R14 ;  /* 0x0000180e170075a7 */ /* 0x0022a4000800017f */
[----:B--2---:R-:W-:Y:S05]  /*92a0*/  @!P0 NANOSLEEP.SYNCS 0x989680 ;  /* 0x009896800000895d */ /* 0x004fea0003900000 */
[----:B------:R-:W2:Y:S02]  /*92b0*/  @!P0 SYNCS.PHASECHK.TRANS64 P0, [R23+URZ+0x18], R14 ;  /* 0x0000180e170085a7 */ /* 0x000ea4000800007f */
[----:B--2---:R-:W-:Y:S05]  /*92c0*/  @!P0 BRA `(.L_x_168) ;  /* 0xfffffffc00f08947 */ /* 0x004fea000383ffff */
[----:B------:R-:W-:Y:S05]  /*92d0*/  BRA `(.L_x_186) ;  /* 0xfffffff0006c7947 */ /* 0x000fea000383ffff */
.L_x_176:
[----:B------:R-:W-:Y:S01]  /*92e0*/  BSSY B0, `(.L_x_187) ;  /* 0x0000006000007945 */ /* 0x000fe20003800000 */
[----:B------:R-:W-:-:S07]  /*92f0*/  IMAD.MOV.U32 R15, RZ, RZ, -0x1 ;  /* 0xffffffffff0f7424 */ /* 0x000fce00078e00ff */
[----:B------:R-:W-:Y:S05]  /*9300*/  WARPSYNC.COLLECTIVE R15, `(.L_x_188) ;  /* 0x000000000f0c7348 */ /* 0x000fea0003c00000 */
[----:B------:R-:W-:Y:S02]  /*9310*/  ELECT P6, UR62, PT ;  /* 0x00000000003e782f */ /* 0x000fe400038c0000 */
[----:B------:R-:W-:Y:S01]  /*9320*/  MOV R14, UR62 ;  /* 0x0000003e000e7c02 */ /* 0x000fe20008000f00 */
[----:B------:R-:W-:Y:S10]  /*9330*/  ENDCOLLECTIVE ;  /* 0x000000000000791b */ /* 0x000ff40003800000 */
.L_x_188:
[----:B------:R-:W-:Y:S05]  /*9340*/  BSYNC B0 ;  /* 0x0000000000007941 */ /* 0x000fea0003800000 */
.L_x_187:
[----:B------:R-:W-:Y:S05]  /*9350*/  BRA `(.L_x_189) ;  /* 0xfffffff800f47947 */ /* 0x000fea000383ffff */
.L_x_180:
[----:B0-----:R0:W1:Y:S02]  /*9360*/  SYNCS.PHASECHK.TRANS64.TRYWAIT P0, [R7+URZ], R2 ;  /* 0x00000002070075a7 */ /* 0x001064000800017f */
[----:B-1----:R-:W-:Y:S05]  /*9370*/  @!P0 NANOSLEEP.SYNCS 0x989680 ;  /* 0x009896800000895d */ /* 0x002fea0003900000 */
[----:B------:R-:W1:Y:S02]  /*9380*/  @!P0 SYNCS.PHASECHK.TRANS64 P0, [R7+URZ], R2 ;  /* 0x00000002070085a7 */ /* 0x000e64000800007f */
[----:B-1----:R-:W-:Y:S05]  /*9390*/  @!P0 BRA `(.L_x_180) ;  /* 0xfffffffc00f08947 */ /* 0x002fea000383ffff */
[----:B------:R-:W-:Y:S05]  /*93a0*/  BRA `(.L_x_190) ;  /* 0xfffffffc00347947 */ /* 0x000fea000383ffff */
.L_x_181:
[----:B0-----:R0:W1:Y:S02]  /*93b0*/  SYNCS.PHASECHK.TRANS64.TRYWAIT P0, [R4+URZ], R3 ;  /* 0x00000003040075a7 */ /* 0x001064000800017f */
[----:B-1----:R-:W-:Y:S05]  /*93c0*/  @!P0 NANOSLEEP.SYNCS 0x989680 ;  /* 0x009896800000895d */ /* 0x002fea0003900000 */
[----:B------:R-:W1:Y:S02]  /*93d0*/  @!P0 SYNCS.PHASECHK.TRANS64 P0, [R4+URZ], R3 ;  /* 0x00000003040085a7 */ /* 0x000e64000800007f */
[----:B-1----:R-:W-:Y:S05]  /*93e0*/  @!P0 BRA `(.L_x_181) ;  /* 0xfffffffc00f08947 */ /* 0x002fea000383ffff */
[----:B------:R-:W-:Y:S05]  /*93f0*/  BRA `(.L_x_191) ;  /* 0xfffffffc003c7947 */ /* 0x000fea000383ffff */
.L_x_192:
[----:B------:R-:W-:-:S00]  /*9400*/  BRA `(.L_x_192) ;  /* 0xfffffffc00fc7947 */ /* 0x000fc0000383ffff */
[----:B------:R-:W-:-:S00]  /*9410*/  NOP ;  /* 0x0000000000007918 */ /* 0x000fc00000000000 */
        /* <DEDUP_REMOVED lines=14> */
.L_x_193:


//--------------------- .nv.global.init           --------------------------
	.section	.nv.global.init,"aw",@progbits
.nv.global.init:
	.type		$str$22,@object
	.size		$str$22,($str$23 - $str$22)
$str$22:
        /*0000*/ 	.byte	0x6b, 0x5f, 0x74, 0x69, 0x6c, 0x65, 0x5f, 0x63, 0x6f, 0x75, 0x6e, 0x74, 0x20, 0x3e, 0x3d, 0x20
        /*0010*/ 	.byte	0x31, 0x00
	.type		$str$23,@object
	.size		$str$23,(__unnamed_1 - $str$23)
$str$23:
        /*0012*/ 	.byte	0x2f, 0x74, 0x6d, 0x70, 0x2f, 0x63, 0x75, 0x74, 0x6c, 0x61, 0x73, 0x73, 0x5f, 0x73, 0x77, 0x65
        /*0022*/ 	.byte	0x65, 0x70, 0x5f, 0x73, 0x72, 0x63, 0x2f, 0x69, 0x6e, 0x63, 0x6c, 0x75, 0x64, 0x65, 0x2f, 0x63
        /*0032*/ 	.byte	0x75, 0x74, 0x6c, 0x61, 0x73, 0x73, 0x2f, 0x67, 0x65, 0x6d, 0x6d, 0x2f, 0x63, 0x6f, 0x6c, 0x6c
        /*0042*/ 	.byte	0x65, 0x63, 0x74, 0x69, 0x76, 0x65, 0x2f, 0x73, 0x6d, 0x39, 0x30, 0x5f, 0x6d, 0x6d, 0x61, 0x5f
        /*0052*/ 	.byte	0x74, 0x6d, 0x61, 0x5f, 0x67, 0x6d, 0x6d, 0x61, 0x5f, 0x73, 0x73, 0x5f, 0x77, 0x61, 0x72, 0x70
        /*0062*/ 	.byte	0x73, 0x70, 0x65, 0x63, 0x69, 0x61, 0x6c, 0x69, 0x7a, 0x65, 0x64, 0x2e, 0x68, 0x70, 0x70, 0x00
	.type		__unnamed_1,@object
	.size		__unnamed_1,(.L_0 - __unnamed_1)
__unnamed_1:
        /*0072*/ 	.byte	0x76, 0x6f, 0x69, 0x64, 0x20, 0x63, 0x75, 0x74, 0x6c, 0x61, 0x73, 0x73, 0x3a, 0x3a, 0x67, 0x65
        /* <DEDUP_REMOVED lines=180> */
        /*0bc2*/ 	.byte	0x74, 0x65, 0x3a, 0x3a, 0x69, 0x64, 0x65, 0x6e, 0x74, 0x69, 0x74, 0x79, 0x5d, 0x00
.L_0:


//--------------------- .nv.shared._ZN7cutlass13device_kernelINS_4gemm6kernel13GemmUniversalIN4cute5tupleIJiiiiEEENS1_10collective13CollectiveMmaINS1_34MainloopSm90TmaGmmaWarpSpecializedILi3ENS5_IJNS4_1CILi2EEENSA_ILi1EEESC_EEENS1_35KernelTmaWarpSpecializedCooperativeEEENS5_IJNSA_ILi256EEENSA_ILi64EEENSA_ILi128EEEEEENS_10bfloat16_tENS5_IJlSC_lEEESK_SL_NS4_8TiledMMAINS4_8MMA_AtomIJNS4_4SM904GMMA27MMA_64x64x16_F32BF16BF16_SSILNSP_5MajorE0ELSR_0ELNSP_7ScaleInE1ELSS_1EEEEEENS4_6LayoutISD_NS5_IJSC_NSA_ILi0EEESW_EEEEENS5_IJNS4_10UnderscoreESZ_SZ_EEEEENS4_13SM90_TMA_LOADENS4_14ComposedLayoutINS4_7SwizzleILi3ELi4ELi3EEENS4_18smem_ptr_flag_bitsILi16EEENSV_INS5_IJNSA_ILi8EEESH_EEENS5_IJSH_SC_EEEEEEEvNS4_8identityENS4_23SM90_TMA_LOAD_MULTICASTES1C_vS1D_EENS_8epilogue10collective6detail29Sm90TmaWarpSpecializedAdapterINS1H_15DefaultEpilogueISK_SL_SL_NS1G_6thread17LinearCombinationISK_Li1EffLNS1L_9ScaleType4KindE0ELNS_15FloatRoundStyleE2ESK_EENS1_15EpilogueDefaultEEEEEvvEEEEvNT_6ParamsE --------------------------
	.section	.nv.shared._ZN7cutlass13device_kernelINS_4gemm6kernel13GemmUniversalIN4cute5tupleIJiiiiEEENS1_10collective13CollectiveMmaINS1_34MainloopSm90TmaGmmaWarpSpecializedILi3ENS5_IJNS4_1CILi2EEENSA_ILi1EEESC_EEENS1_35KernelTmaWarpSpecializedCooperativeEEENS5_IJNSA_ILi256EEENSA_ILi64EEENSA_ILi128EEEEEENS_10bfloat16_tENS5_IJlSC_lEEESK_SL_NS4_8TiledMMAINS4_8MMA_AtomIJNS4_4SM904GMMA27MMA_64x64x16_F32BF16BF16_SSILNSP_5MajorE0ELSR_0ELNSP_7ScaleInE1ELSS_1EEEEEENS4_6LayoutISD_NS5_IJSC_NSA_ILi0EEESW_EEEEENS5_IJNS4_10UnderscoreESZ_SZ_EEEEENS4_13SM90_TMA_LOADENS4_14ComposedLayoutINS4_7SwizzleILi3ELi4ELi3EEENS4_18smem_ptr_flag_bitsILi16EEENSV_INS5_IJNSA_ILi8EEESH_EEENS5_IJSH_SC_EEEEEEEvNS4_8identityENS4_23SM90_TMA_LOAD_MULTICASTES1C_vS1D_EENS_8epilogue10collective6detail29Sm90TmaWarpSpecializedAdapterINS1H_15DefaultEpilogueISK_SL_SL_NS1G_6thread17LinearCombinationISK_Li1EffLNS1L_9ScaleType4KindE0ELNS_15FloatRoundStyleE2ESK_EENS1_15EpilogueDefaultEEEEEvvEEEEvNT_6ParamsE,"aw",@nobits
	.sectionflags	@""
	.align	16
	.zero		1024


//--------------------- .nv.shared.reserved.0     --------------------------
	.section	.nv.shared.reserved.0,"aw",@nobits
	.weak		__nv_reservedSMEM_offset_0_alias
	.size		__nv_reservedSMEM_offset_0_alias, 0, 0
	.other		__nv_reservedSMEM_offset_0_alias,@"STO_CUDA_RESERVED_SHARED STV_DEFAULT"
__nv_reservedSMEM_offset_0_alias:
	.zero		0


//--------------------- .nv.global                --------------------------
	.section	.nv.global,"aw",@nobits
.nv.global:
	.type		_ZN39_INTERNAL_7627d97b_4_k_cu_c7d7e367_37314cute1_E,@object
	.size		_ZN39_INTERNAL_7627d97b_4_k_cu_c7d7e367_37314cute1_E,(_ZN39_INTERNAL_7627d97b_4_k_cu_c7d7e367_37314cuda3std3__45__cpo6cbeginE - _ZN39_INTERNAL_7627d97b_4_k_cu_c7d7e367_37314cute1_E)
_ZN39_INTERNAL_7627d97b_4_k_cu_c7d7e367_37314cute1_E:
	.zero		1
	.type		_ZN39_INTERNAL_7627d97b_4_k_cu_c7d7e367_37314cuda3std3__45__cpo6cbeginE,@object
	.size		_ZN39_INTERNAL_7627d97b_4_k_cu_c7d7e367_37314cuda3std3__45__cpo6cbeginE,(_ZN39_INTERNAL_7627d97b_4_k_cu_c7d7e367_37314cuda3std3__48in_placeE - _ZN39_INTERNAL_7627d97b_4_k_cu_c7d7e367_37314cuda3std3__45__cpo6cbeginE)
_ZN39_INTERNAL_7627d97b_4_k_cu_c7d7e367_37314cuda3std3__45__cpo6cbeginE:
	.zero		1
	.type		_ZN39_INTERNAL_7627d97b_4_k_cu_c7d7e367_37314cuda3std3__48in_placeE,@object
	.size		_ZN39_INTERNAL_7627d97b_4_k_cu_c7d7e367_37314cuda3std3__48in_placeE,(_ZN39_INTERNAL_7627d97b_4_k_cu_c7d7e367_37314cuda3std6ranges3__45__cpo9iter_moveE - _ZN39_INTERNAL_7627d97b_4_k_cu_c7d7e367_37314cuda3std3__48in_placeE)
_ZN39_INTERNAL_7627d97b_4_k_cu_c7d7e367_37314cuda3std3__48in_placeE:
	.zero		1
	.type		_ZN39_INTERNAL_7627d97b_4_k_cu_c7d7e367_37314cuda3std6ranges3__45__cpo9iter_moveE,@object
	.size		_ZN39_INTERNAL_7627d97b_4_k_cu_c7d7e367_37314cuda3std6ranges3__45__cpo9iter_moveE,(_ZN39_INTERNAL_7627d97b_4_k_cu_c7d7e367_37314cuda3std3__45__cpo5beginE - _ZN39_INTERNAL_7627d97b_4_k_cu_c7d7e367_37314cuda3std6ranges3__45__cpo9iter_moveE)
_ZN39_INTERNAL_7627d97b_4_k_cu_c7d7e367_37314cuda3std6ranges3__45__cpo9iter_moveE:
	.zero		1
	.type		_ZN39_INTERNAL_7627d97b_4_k_cu_c7d7e367_37314cuda3std3__45__cpo5beginE,@object
	.size		_ZN39_INTERNAL_7627d97b_4_k_cu_c7d7e367_37314cuda3std3__45__cpo5beginE,(_ZN39_INTERNAL_7627d97b_4_k_cu_c7d7e367_37314cuda3std3__441_GLOBAL__N__7627d97b_4_k_cu_c7d7e367_37316ignoreE - _ZN39_INTERNAL_7627d97b_4_k_cu_c7d7e367_37314cuda3std3__45__cpo5beginE)
_ZN39_INTERNAL_7627d97b_4_k_cu_c7d7e367_37314cuda3std3__45__cpo5beginE:
	.zero		1
	.type		_ZN39_INTERNAL_7627d97b_4_k_cu_c7d7e367_37314cuda3std3__441_GLOBAL__N__7627d97b_4_k_cu_c7d7e367_37316ignoreE,@object
	.size		_ZN39_INTERNAL_7627d97b_4_k_cu_c7d7e367_37314cuda3std3__441_GLOBAL__N__7627d97b_4_k_cu_c7d7e367_37316ignoreE,(_ZN39_INTERNAL_7627d97b_4_k_cu_c7d7e367_37314cute7productE - _ZN39_INTERNAL_7627d97b_4_k_cu_c7d7e367_37314cuda3std3__441_GLOBAL__N__7627d97b_4_k_cu_c7d7e367_37316ignoreE)
_ZN39_INTERNAL_7627d97b_4_k_cu_c7d7e367_37314cuda3std3__441_GLOBAL__N__7627d97b_4_k_cu_c7d7e367_37316ignoreE:
	.zero		1
	.type		_ZN39_INTERNAL_7627d97b_4_k_cu_c7d7e367_37314cute7productE,@object
	.size		_ZN39_INTERNAL_7627d97b_4_k_cu_c7d7e367_37314cute7productE,(_ZN39_INTERNAL_7627d97b_4_k_cu_c7d7e367_37314cuda3std3__45__cpo3endE - _ZN39_INTERNAL_7627d97b_4_k_cu_c7d7e367_37314cute7productE)
_ZN39_INTERNAL_7627d97b_4_k_cu_c7d7e367_37314cute7productE:
	.zero		1
	.type		_ZN39_INTERNAL_7627d97b_4_k_cu_c7d7e367_37314cuda3std3__45__cpo3endE,@object
	.size		_ZN39_INTERNAL_7627d97b_4_k_cu_c7d7e367_37314cuda3std3__45__cpo3endE,(_ZN39_INTERNAL_7627d97b_4_k_cu_c7d7e367_37314cuda3std3__419piecewise_constructE - _ZN39_INTERNAL_7627d97b_4_k_cu_c7d7e367_37314cuda3std3__45__cpo3endE)
_ZN39_INTERNAL_7627d97b_4_k_cu_c7d7e367_37314cuda3std3__45__cpo3endE:
	.zero		1
	.type		_ZN39_INTERNAL_7627d97b_4_k_cu_c7d7e367_37314cuda3std3__419piecewise_constructE,@object
	.size		_ZN39_INTERNAL_7627d97b_4_k_cu_c7d7e367_37314cuda3std3__419piecewise_constructE,(_ZN39_INTERNAL_7627d97b_4_k_cu_c7d7e367_37314cuda3std3__45__cpo4cendE - _ZN39_INTERNAL_7627d97b_4_k_cu_c7d7e367_37314cuda3std3__419piecewise_constructE)
_ZN39_INTERNAL_7627d97b_4_k_cu_c7d7e367_37314cuda3std3__419piecewise_constructE:
	.zero		1
	.type		_ZN39_INTERNAL_7627d97b_4_k_cu_c7d7e367_37314cuda3std3__45__cpo4cendE,@object
	.size		_ZN39_INTERNAL_7627d97b_4_k_cu_c7d7e367_37314cuda3std3__45__cpo4cendE,(_ZN39_INTERNAL_7627d97b_4_k_cu_c7d7e367_37314cuda3std6ranges3__45__cpo4swapE - _ZN39_INTERNAL_7627d97b_4_k_cu_c7d7e367_37314cuda3std3__45__cpo4cendE)
_ZN39_INTERNAL_7627d97b_4_k_cu_c7d7e367_37314cuda3std3__45__cpo4cendE:
	.zero		1
	.type		_ZN39_INTERNAL_7627d97b_4_k_cu_c7d7e367_37314cuda3std6ranges3__45__cpo4swapE,@object
	.size		_ZN39_INTERNAL_7627d97b_4_k_cu_c7d7e367_37314cuda3std6ranges3__45__cpo4swapE,(.L_8 - _ZN39_INTERNAL_7627d97b_4_k_cu_c7d7e367_37314cuda3std6ranges3__45__cpo4swapE)
_ZN39_INTERNAL_7627d97b_4_k_cu_c7d7e367_37314cuda3std6ranges3__45__cpo4swapE:
	.zero		1
.L_8:


//--------------------- .nv.constant0._ZN7cutlass13device_kernelINS_4gemm6kernel13GemmUniversalIN4cute5tupleIJiiiiEEENS1_10collective13CollectiveMmaINS1_34MainloopSm90TmaGmmaWarpSpecializedILi3ENS5_IJNS4_1CILi2EEENSA_ILi1EEESC_EEENS1_35KernelTmaWarpSpecializedCooperativeEEENS5_IJNSA_ILi256EEENSA_ILi64EEENSA_ILi128EEEEEENS_10bfloat16_tENS5_IJlSC_lEEESK_SL_NS4_8TiledMMAINS4_8MMA_AtomIJNS4_4SM904GMMA27MMA_64x64x16_F32BF16BF16_SSILNSP_5MajorE0ELSR_0ELNSP_7ScaleInE1ELSS_1EEEEEENS4_6LayoutISD_NS5_IJSC_NSA_ILi0EEESW_EEEEENS5_IJNS4_10UnderscoreESZ_SZ_EEEEENS4_13SM90_TMA_LOADENS4_14ComposedLayoutINS4_7SwizzleILi3ELi4ELi3EEENS4_18smem_ptr_flag_bitsILi16EEENSV_INS5_IJNSA_ILi8EEESH_EEENS5_IJSH_SC_EEEEEEEvNS4_8identityENS4_23SM90_TMA_LOAD_MULTICASTES1C_vS1D_EENS_8epilogue10collective6detail29Sm90TmaWarpSpecializedAdapterINS1H_15DefaultEpilogueISK_SL_SL_NS1G_6thread17LinearCombinationISK_Li1EffLNS1L_9ScaleType4KindE0ELNS_15FloatRoundStyleE2ESK_EENS1_15EpilogueDefaultEEEEEvvEEEEvNT_6ParamsE --------------------------
	.section	.nv.constant0._ZN7cutlass13device_kernelINS_4gemm6kernel13GemmUniversalIN4cute5tupleIJiiiiEEENS1_10collective13CollectiveMmaINS1_34MainloopSm90TmaGmmaWarpSpecializedILi3ENS5_IJNS4_1CILi2EEENSA_ILi1EEESC_EEENS1_35KernelTmaWarpSpecializedCooperativeEEENS5_IJNSA_ILi256EEENSA_ILi64EEENSA_ILi128EEEEEENS_10bfloat16_tENS5_IJlSC_lEEESK_SL_NS4_8TiledMMAINS4_8MMA_AtomIJNS4_4SM904GMMA27MMA_64x64x16_F32BF16BF16_SSILNSP_5MajorE0ELSR_0ELNSP_7ScaleInE1ELSS_1EEEEEENS4_6LayoutISD_NS5_IJSC_NSA_ILi0EEESW_EEEEENS5_IJNS4_10UnderscoreESZ_SZ_EEEEENS4_13SM90_TMA_LOADENS4_14ComposedLayoutINS4_7SwizzleILi3ELi4ELi3EEENS4_18smem_ptr_flag_bitsILi16EEENSV_INS5_IJNSA_ILi8EEESH_EEENS5_IJSH_SC_EEEEEEEvNS4_8identityENS4_23SM90_TMA_LOAD_MULTICASTES1C_vS1D_EENS_8epilogue10collective6detail29Sm90TmaWarpSpecializedAdapterINS1H_15DefaultEpilogueISK_SL_SL_NS1G_6thread17LinearCombinationISK_Li1EffLNS1L_9ScaleType4KindE0ELNS_15FloatRoundStyleE2ESK_EENS1_15EpilogueDefaultEEEEEvvEEEEvNT_6ParamsE,"a",@progbits
	.sectionflags	@""
	.align	4
.nv.constant0._ZN7cutlass13device_kernelINS_4gemm6kernel13GemmUniversalIN4cute5tupleIJiiiiEEENS1_10collective13CollectiveMmaINS1_34MainloopSm90TmaGmmaWarpSpecializedILi3ENS5_IJNS4_1CILi2EEENSA_ILi1EEESC_EEENS1_35KernelTmaWarpSpecializedCooperativeEEENS5_IJNSA_ILi256EEENSA_ILi64EEENSA_ILi128EEEEEENS_10bfloat16_tENS5_IJlSC_lEEESK_SL_NS4_8TiledMMAINS4_8MMA_AtomIJNS4_4SM904GMMA27MMA_64x64x16_F32BF16BF16_SSILNSP_5MajorE0ELSR_0ELNSP_7ScaleInE1ELSS_1EEEEEENS4_6LayoutISD_NS5_IJSC_NSA_ILi0EEESW_EEEEENS5_IJNS4_10UnderscoreESZ_SZ_EEEEENS4_13SM90_TMA_LOADENS4_14ComposedLayoutINS4_7SwizzleILi3ELi4ELi3EEENS4_18smem_ptr_flag_bitsILi16EEENSV_INS5_IJNSA_ILi8EEESH_EEENS5_IJSH_SC_EEEEEEEvNS4_8identityENS4_23SM90_TMA_LOAD_MULTICASTES1C_vS1D_EENS_8epilogue10collective6detail29Sm90TmaWarpSpecializedAdapterINS1H_15DefaultEpilogueISK_SL_SL_NS1G_6thread17LinearCombinationISK_Li1EffLNS1L_9ScaleType4KindE0ELNS_15FloatRoundStyleE2ESK_EENS1_15EpilogueDefaultEEEEEvvEEEEvNT_6ParamsE:
	.zero		1664


//--------------------- SYMBOLS --------------------------

	.type		.nv.reservedSmem.offset0,@object
	.size		.nv.reservedSmem.offset0,0x4
	.type		__assertfail,@function
